	.target	sm_100a

	.elftype	@"ET_EXEC"


//--------------------- .note.nv.tkinfo           --------------------------
	.section	.note.nv.tkinfo,"",@"SHT_NOTE"
	.sectionflags	@"SHF_NOTE_NV_TKINFO"
	.tkinfo
        /*0018*/ 	.word	0x00000002
        /*0030*/ 	.string	""
        /*0030*/ 	.string	"ptxas"
        /*0030*/ 	.string	"Cuda compilation tools, release 13.0, V13.0.88"
        /*0030*/ 	.string	"Build cuda_13.0.r13.0/compiler.36424714_0"
        /*0030*/ 	.string	"-arch sm_100a -m 64 "



//--------------------- .note.nv.cuinfo           --------------------------
	.section	.note.nv.cuinfo,"",@"SHT_NOTE"
	.sectionflags	@"SHF_NOTE_NV_CUINFO"
        /*0018*/ 	.short	0x0002
        /*001a*/ 	.short	0x0064
        /*001c*/ 	.short	0x0082
	.zero		2


//--------------------- .nv.info                  --------------------------
	.section	.nv.info,"",@"SHT_CUDA_INFO"
	.align	4


	//----- nvinfo : EIATTR_REGCOUNT
	.align		4
        /*0000*/ 	.byte	0x04, 0x2f
        /*0002*/ 	.short	(.L_19 - .L_18)
	.align		4
.L_18:
        /*0004*/ 	.word	index@(_ZN7cutlass13device_kernelINS_4conv6kernel13ConvUniversalINS1_16ConvProblemShapeILNS1_8OperatorE1ELi3EEENS1_10collective14CollectiveConvINS1_47MainloopSm100TmaUmmaWarpSpecializedImplicitGemmILS5_1ELi8ELi3ELi1ELi2EN4cute5tupleIJNSA_1CILi2EEENSC_ILi1EEESE_EEEEENSB_IJNSC_ILi64EEENSC_ILi128EEENSB_IJSH_EEEEEENS_6half_tESL_NSA_8TiledMMAINSA_8MMA_AtomIJNSA_20SM100_MMA_F16BF16_SSISL_SL_fLi64ELi128ELNSA_4UMMA5MajorE0ELSQ_1ELNSP_7ScaleInE0ELSR_0EEEEEENSA_6LayoutINSB_IJSE_SE_SE_EEENSB_IJNSC_ILi0EEESW_SW_EEEEENSB_IJNSA_10UnderscoreESZ_SZ_EEEEENS7_6detail27Sm100ImplicitGemmTileTraitsINSA_20SM90_TMA_LOAD_IM2COLENSA_14ComposedLayoutINSA_7SwizzleILi3ELi4ELi3EEENSA_18smem_ptr_flag_bitsILi16EEENSU_INSB_IJNSC_ILi8EEESH_EEENSB_IJSH_SE_EEEEEEEvEENS13_INSA_23SM90_TMA_LOAD_MULTICASTENS15_IS17_S19_NSU_INSB_IJSH_S1A_EEENSB_IJSE_SH_EEEEEEEvEEEENS_8epilogue10collective18CollectiveEpilogueINS1N_23Sm100TmaWarpSpecializedILi4ELi2ELi16ELb1ELb0EEEJSK_NSB_IJNSU_ISH_SE_EENSU_INSC_ILi32EEESE_EEEEESL_NSB_IJNSB_IJllllEEESE_SW_EEESL_S1X_NS1N_6fusion15FusionCallbacksIS1R_NS1Y_17LinearCombinationISL_fSL_fLNS_15FloatRoundStyleE2EEESK_S1V_JEEENSA_5SM1004TMEM4LOAD26SM100_TMEM_LOAD_16dp256b4xES14_NS15_INS16_ILi2ELi4ELi3EEES19_NSU_INSB_IJS1A_S1T_EEENSB_IJS1T_SE_EEEEEEENSA_17SM75_U32x4_LDSM_NENSA_21SM90_TMA_STORE_IM2COLES2C_NSA_17SM90_U32x4_STSM_NENSA_39AutoVectorizingCopyWithAssumedAlignmentILi128EEEEEEvvEEEEvNT_6ParamsE)
        /*0008*/ 	.word	0x0000004e


	//----- nvinfo : EIATTR_FRAME_SIZE
	.align		4
.L_19:
        /*000c*/ 	.byte	0x04, 0x11
        /*000e*/ 	.short	(.L_21 - .L_20)
	.align		4
.L_20:
        /*0010*/ 	.word	index@($__internal_2_$__cuda_sm10x_tcgen05_guardrail_trap_unallocated_columns_being_dealloced)
        /*0014*/ 	.word	0x00000008


	//----- nvinfo : EIATTR_FRAME_SIZE
	.align		4
.L_21:
        /*0018*/ 	.byte	0x04, 0x11
        /*001a*/ 	.short	(.L_23 - .L_22)
	.align		4
.L_22:
        /*001c*/ 	.word	index@($__internal_1_$__cuda_sm10x_tcgen05_guardrail_trap_phase_invalid_during_alloc)
        /*0020*/ 	.word	0x00000008


	//----- nvinfo : EIATTR_FRAME_SIZE
	.align		4
.L_23:
        /*0024*/ 	.byte	0x04, 0x11
        /*0026*/ 	.short	(.L_25 - .L_24)
	.align		4
.L_24:
        /*0028*/ 	.word	index@($__internal_0_$__cuda_sm10x_tcgen05_guardrail_trap_col_being_dealloced_not_returned_by_alloc)
        /*002c*/ 	.word	0x00000008


	//----- nvinfo : EIATTR_FRAME_SIZE
	.align		4
.L_25:
        /*0030*/ 	.byte	0x04, 0x11
        /*0032*/ 	.short	(.L_27 - .L_26)
	.align		4
.L_26:
        /*0034*/ 	.word	index@(_ZN7cutlass13device_kernelINS_4conv6kernel13ConvUniversalINS1_16ConvProblemShapeILNS1_8OperatorE1ELi3EEENS1_10collective14CollectiveConvINS1_47MainloopSm100TmaUmmaWarpSpecializedImplicitGemmILS5_1ELi8ELi3ELi1ELi2EN4cute5tupleIJNSA_1CILi2EEENSC_ILi1EEESE_EEEEENSB_IJNSC_ILi64EEENSC_ILi128EEENSB_IJSH_EEEEEENS_6half_tESL_NSA_8TiledMMAINSA_8MMA_AtomIJNSA_20SM100_MMA_F16BF16_SSISL_SL_fLi64ELi128ELNSA_4UMMA5MajorE0ELSQ_1ELNSP_7ScaleInE0ELSR_0EEEEEENSA_6LayoutINSB_IJSE_SE_SE_EEENSB_IJNSC_ILi0EEESW_SW_EEEEENSB_IJNSA_10UnderscoreESZ_SZ_EEEEENS7_6detail27Sm100ImplicitGemmTileTraitsINSA_20SM90_TMA_LOAD_IM2COLENSA_14ComposedLayoutINSA_7SwizzleILi3ELi4ELi3EEENSA_18smem_ptr_flag_bitsILi16EEENSU_INSB_IJNSC_ILi8EEESH_EEENSB_IJSH_SE_EEEEEEEvEENS13_INSA_23SM90_TMA_LOAD_MULTICASTENS15_IS17_S19_NSU_INSB_IJSH_S1A_EEENSB_IJSE_SH_EEEEEEEvEEEENS_8epilogue10collective18CollectiveEpilogueINS1N_23Sm100TmaWarpSpecializedILi4ELi2ELi16ELb1ELb0EEEJSK_NSB_IJNSU_ISH_SE_EENSU_INSC_ILi32EEESE_EEEEESL_NSB_IJNSB_IJllllEEESE_SW_EEESL_S1X_NS1N_6fusion15FusionCallbacksIS1R_NS1Y_17LinearCombinationISL_fSL_fLNS_15FloatRoundStyleE2EEESK_S1V_JEEENSA_5SM1004TMEM4LOAD26SM100_TMEM_LOAD_16dp256b4xES14_NS15_INS16_ILi2ELi4ELi3EEES19_NSU_INSB_IJS1A_S1T_EEENSB_IJS1T_SE_EEEEEEENSA_17SM75_U32x4_LDSM_NENSA_21SM90_TMA_STORE_IM2COLES2C_NSA_17SM90_U32x4_STSM_NENSA_39AutoVectorizingCopyWithAssumedAlignmentILi128EEEEEEvvEEEEvNT_6ParamsE)
        /*0038*/ 	.word	0x00000008


	//----- nvinfo : EIATTR_MIN_STACK_SIZE
	.align		4
.L_27:
        /*003c*/ 	.byte	0x04, 0x12
        /*003e*/ 	.short	(.L_29 - .L_28)
	.align		4
.L_28:
        /*0040*/ 	.word	index@(_ZN7cutlass13device_kernelINS_4conv6kernel13ConvUniversalINS1_16ConvProblemShapeILNS1_8OperatorE1ELi3EEENS1_10collective14CollectiveConvINS1_47MainloopSm100TmaUmmaWarpSpecializedImplicitGemmILS5_1ELi8ELi3ELi1ELi2EN4cute5tupleIJNSA_1CILi2EEENSC_ILi1EEESE_EEEEENSB_IJNSC_ILi64EEENSC_ILi128EEENSB_IJSH_EEEEEENS_6half_tESL_NSA_8TiledMMAINSA_8MMA_AtomIJNSA_20SM100_MMA_F16BF16_SSISL_SL_fLi64ELi128ELNSA_4UMMA5MajorE0ELSQ_1ELNSP_7ScaleInE0ELSR_0EEEEEENSA_6LayoutINSB_IJSE_SE_SE_EEENSB_IJNSC_ILi0EEESW_SW_EEEEENSB_IJNSA_10UnderscoreESZ_SZ_EEEEENS7_6detail27Sm100ImplicitGemmTileTraitsINSA_20SM90_TMA_LOAD_IM2COLENSA_14ComposedLayoutINSA_7SwizzleILi3ELi4ELi3EEENSA_18smem_ptr_flag_bitsILi16EEENSU_INSB_IJNSC_ILi8EEESH_EEENSB_IJSH_SE_EEEEEEEvEENS13_INSA_23SM90_TMA_LOAD_MULTICASTENS15_IS17_S19_NSU_INSB_IJSH_S1A_EEENSB_IJSE_SH_EEEEEEEvEEEENS_8epilogue10collective18CollectiveEpilogueINS1N_23Sm100TmaWarpSpecializedILi4ELi2ELi16ELb1ELb0EEEJSK_NSB_IJNSU_ISH_SE_EENSU_INSC_ILi32EEESE_EEEEESL_NSB_IJNSB_IJllllEEESE_SW_EEESL_S1X_NS1N_6fusion15FusionCallbacksIS1R_NS1Y_17LinearCombinationISL_fSL_fLNS_15FloatRoundStyleE2EEESK_S1V_JEEENSA_5SM1004TMEM4LOAD26SM100_TMEM_LOAD_16dp256b4xES14_NS15_INS16_ILi2ELi4ELi3EEES19_NSU_INSB_IJS1A_S1T_EEENSB_IJS1T_SE_EEEEEEENSA_17SM75_U32x4_LDSM_NENSA_21SM90_TMA_STORE_IM2COLES2C_NSA_17SM90_U32x4_STSM_NENSA_39AutoVectorizingCopyWithAssumedAlignmentILi128EEEEEEvvEEEEvNT_6ParamsE)
        /*0044*/ 	.word	0x00000008
.L_29:


//--------------------- .nv.compat                --------------------------
	.section	.nv.compat,"",@"SHT_CUDA_COMPAT_INFO"
	.align	4
        /*0000*/ 	.byte	0x02, 0x09, 0x01, 0x00, 0x02, 0x02, 0x02, 0x00, 0x02, 0x05, 0x05, 0x00, 0x03, 0x07, 0x01, 0x01
        /*0010*/ 	.byte	0x02, 0x03, 0x01, 0x00, 0x02, 0x06, 0x01, 0x00, 0x04, 0x0b, 0x08, 0x00, 0x09, 0x00, 0x00, 0x00
        /*0020*/ 	.byte	0x00, 0x00, 0x00, 0x00


//--------------------- .nv.info._ZN7cutlass13device_kernelINS_4conv6kernel13ConvUniversalINS1_16ConvProblemShapeILNS1_8OperatorE1ELi3EEENS1_10collective14CollectiveConvINS1_47MainloopSm100TmaUmmaWarpSpecializedImplicitGemmILS5_1ELi8ELi3ELi1ELi2EN4cute5tupleIJNSA_1CILi2EEENSC_ILi1EEESE_EEEEENSB_IJNSC_ILi64EEENSC_ILi128EEENSB_IJSH_EEEEEENS_6half_tESL_NSA_8TiledMMAINSA_8MMA_AtomIJNSA_20SM100_MMA_F16BF16_SSISL_SL_fLi64ELi128ELNSA_4UMMA5MajorE0ELSQ_1ELNSP_7ScaleInE0ELSR_0EEEEEENSA_6LayoutINSB_IJSE_SE_SE_EEENSB_IJNSC_ILi0EEESW_SW_EEEEENSB_IJNSA_10UnderscoreESZ_SZ_EEEEENS7_6detail27Sm100ImplicitGemmTileTraitsINSA_20SM90_TMA_LOAD_IM2COLENSA_14ComposedLayoutINSA_7SwizzleILi3ELi4ELi3EEENSA_18smem_ptr_flag_bitsILi16EEENSU_INSB_IJNSC_ILi8EEESH_EEENSB_IJSH_SE_EEEEEEEvEENS13_INSA_23SM90_TMA_LOAD_MULTICASTENS15_IS17_S19_NSU_INSB_IJSH_S1A_EEENSB_IJSE_SH_EEEEEEEvEEEENS_8epilogue10collective18CollectiveEpilogueINS1N_23Sm100TmaWarpSpecializedILi4ELi2ELi16ELb1ELb0EEEJSK_NSB_IJNSU_ISH_SE_EENSU_INSC_ILi32EEESE_EEEEESL_NSB_IJNSB_IJllllEEESE_SW_EEESL_S1X_NS1N_6fusion15FusionCallbacksIS1R_NS1Y_17LinearCombinationISL_fSL_fLNS_15FloatRoundStyleE2EEESK_S1V_JEEENSA_5SM1004TMEM4LOAD26SM100_TMEM_LOAD_16dp256b4xES14_NS15_INS16_ILi2ELi4ELi3EEES19_NSU_INSB_IJS1A_S1T_EEENSB_IJS1T_SE_EEEEEEENSA_17SM75_U32x4_LDSM_NENSA_21SM90_TMA_STORE_IM2COLES2C_NSA_17SM90_U32x4_STSM_NENSA_39AutoVectorizingCopyWithAssumedAlignmentILi128EEEEEEvvEEEEvNT_6ParamsE --------------------------
	.section	.nv.info._ZN7cutlass13device_kernelINS_4conv6kernel13ConvUniversalINS1_16ConvProblemShapeILNS1_8OperatorE1ELi3EEENS1_10collective14CollectiveConvINS1_47MainloopSm100TmaUmmaWarpSpecializedImplicitGemmILS5_1ELi8ELi3ELi1ELi2EN4cute5tupleIJNSA_1CILi2EEENSC_ILi1EEESE_EEEEENSB_IJNSC_ILi64EEENSC_ILi128EEENSB_IJSH_EEEEEENS_6half_tESL_NSA_8TiledMMAINSA_8MMA_AtomIJNSA_20SM100_MMA_F16BF16_SSISL_SL_fLi64ELi128ELNSA_4UMMA5MajorE0ELSQ_1ELNSP_7ScaleInE0ELSR_0EEEEEENSA_6LayoutINSB_IJSE_SE_SE_EEENSB_IJNSC_ILi0EEESW_SW_EEEEENSB_IJNSA_10UnderscoreESZ_SZ_EEEEENS7_6detail27Sm100ImplicitGemmTileTraitsINSA_20SM90_TMA_LOAD_IM2COLENSA_14ComposedLayoutINSA_7SwizzleILi3ELi4ELi3EEENSA_18smem_ptr_flag_bitsILi16EEENSU_INSB_IJNSC_ILi8EEESH_EEENSB_IJSH_SE_EEEEEEEvEENS13_INSA_23SM90_TMA_LOAD_MULTICASTENS15_IS17_S19_NSU_INSB_IJSH_S1A_EEENSB_IJSE_SH_EEEEEEEvEEEENS_8epilogue10collective18CollectiveEpilogueINS1N_23Sm100TmaWarpSpecializedILi4ELi2ELi16ELb1ELb0EEEJSK_NSB_IJNSU_ISH_SE_EENSU_INSC_ILi32EEESE_EEEEESL_NSB_IJNSB_IJllllEEESE_SW_EEESL_S1X_NS1N_6fusion15FusionCallbacksIS1R_NS1Y_17LinearCombinationISL_fSL_fLNS_15FloatRoundStyleE2EEESK_S1V_JEEENSA_5SM1004TMEM4LOAD26SM100_TMEM_LOAD_16dp256b4xES14_NS15_INS16_ILi2ELi4ELi3EEES19_NSU_INSB_IJS1A_S1T_EEENSB_IJS1T_SE_EEEEEEENSA_17SM75_U32x4_LDSM_NENSA_21SM90_TMA_STORE_IM2COLES2C_NSA_17SM90_U32x4_STSM_NENSA_39AutoVectorizingCopyWithAssumedAlignmentILi128EEEEEEvvEEEEvNT_6ParamsE,"",@"SHT_CUDA_INFO"
	.sectionflags	@""
	.align	4


	//----- nvinfo : EIATTR_CUDA_API_VERSION
	.align		4
        /*0000*/ 	.byte	0x04, 0x37
        /*0002*/ 	.short	(.L_31 - .L_30)
.L_30:
        /*0004*/ 	.word	0x00000082


	//----- nvinfo : EIATTR_KPARAM_INFO
	.align		4
.L_31:
        /*0008*/ 	.byte	0x04, 0x17
        /*000a*/ 	.short	(.L_33 - .L_32)
.L_32:
        /*000c*/ 	.word	0x00000000
        /*0010*/ 	.short	0x0000
        /*0012*/ 	.short	0x0000
        /*0014*/ 	.byte	0x00, 0xf0, 0x01, 0x24


	//----- nvinfo : EIATTR_AT_ENTRY_FRAGMENTS
	.align		4
.L_33:
        /*0018*/ 	.byte	0x04, 0x4f
        /*001a*/ 	.short	(.L_35 - .L_34)


	//   ....[0]....
.L_34:
        /*001c*/ 	.word	0x00000006


	//----- nvinfo : EIATTR_RESERVED_SMEM_USED
	.align		4
.L_35:
        /*0020*/ 	.byte	0x01, 0x41
	.zero		2


	//----- nvinfo : EIATTR_SPARSE_MMA_MASK
	.align		4
        /*0024*/ 	.byte	0x03, 0x50
        /*0026*/ 	.short	0x0000


	//----- nvinfo : EIATTR_TCGEN05_1CTA_USED
	.align		4
        /*0028*/ 	.byte	0x01, 0x51
	.zero		2


	//----- nvinfo : EIATTR_MAXREG_COUNT
	.align		4
        /*002c*/ 	.byte	0x03, 0x1b
        /*002e*/ 	.short	0x00ff


	//----- nvinfo : EIATTR_NUM_BARRIERS
	.align		4
        /*0030*/ 	.byte	0x02, 0x4c
        /*0032*/ 	.byte	0x07
	.zero		1


	//----- nvinfo : EIATTR_EXTERNS
	.align		4
        /*0034*/ 	.byte	0x04, 0x0f
        /*0036*/ 	.short	(.L_37 - .L_36)


	//   ....[0]....
	.align		4
.L_36:
        /*0038*/ 	.word	index@(__assertfail)


	//----- nvinfo : EIATTR_MERCURY_ISA_VERSION
	.align		4
.L_37:
        /*003c*/ 	.byte	0x03, 0x5f
        /*003e*/ 	.short	0x0101


	//----- nvinfo : EIATTR_INT_WARP_WIDE_INSTR_OFFSETS
	.align		4
        /*0040*/ 	.byte	0x04, 0x31
        /*0042*/ 	.short	(.L_39 - .L_38)


	//   ....[0]....
.L_38:
        /*0044*/ 	.word	0x000041f0


	//   ....[1]....
        /*0048*/ 	.word	0x00004210


	//   ....[2]....
        /*004c*/ 	.word	0x00004240


	//   ....[3]....
        /*0050*/ 	.word	0x00004fe0


	//   ....[4]....
        /*0054*/ 	.word	0x00005050


	//   ....[5]....
        /*0058*/ 	.word	0x00005160


	//   ....[6]....
        /*005c*/ 	.word	0x000051e0


	//   ....[7]....
        /*0060*/ 	.word	0x000052e0


	//   ....[8]....
        /*0064*/ 	.word	0x00005380


	//   ....[9]....
        /*0068*/ 	.word	0x00005470


	//   ....[10]....
        /*006c*/ 	.word	0x00005570


	//----- nvinfo : EIATTR_COOP_GROUP_MASK_REGIDS
	.align		4
.L_39:
        /*0070*/ 	.byte	0x04, 0x29
        /*0072*/ 	.short	(.L_41 - .L_40)


	//   ....[0]....
.L_40:
        /*0074*/ 	.word	0xffffffff


	//   ....[1]....
        /*0078*/ 	.word	0xffffffff


	//   ....[2]....
        /*007c*/ 	.word	0xffffffff


	//   ....[3]....
        /*0080*/ 	.word	0xffffffff


	//   ....[4]....
        /*0084*/ 	.word	0xffffffff


	//   ....[5]....
        /*0088*/ 	.word	0xffffffff


	//   ....[6]....
        /*008c*/ 	.word	0xffffffff


	//   ....[7]....
        /*0090*/ 	.word	0xffffffff


	//   ....[8]....
        /*0094*/ 	.word	0xffffffff


	//   ....[9]....
        /*0098*/ 	.word	0xffffffff


	//   ....[10]....
        /*009c*/ 	.word	0xffffffff


	//   ....[11]....
        /*00a0*/ 	.word	0xffffffff


	//   ....[12]....
        /*00a4*/ 	.word	0xffffffff


	//----- nvinfo : EIATTR_COOP_GROUP_INSTR_OFFSETS
	.align		4
.L_41:
        /*00a8*/ 	.byte	0x04, 0x28
        /*00aa*/ 	.short	(.L_43 - .L_42)


	//   ....[0]....
.L_42:
        /*00ac*/ 	.word	0x00000090


	//   ....[1]....
        /*00b0*/ 	.word	0x00000500


	//   ....[2]....
        /*00b4*/ 	.word	0x00000740


	//   ....[3]....
        /*00b8*/ 	.word	0x000008e0


	//   ....[4]....
        /*00bc*/ 	.word	0x000009e0


	//   ....[5]....
        /*00c0*/ 	.word	0x00000b30


	//   ....[6]....
        /*00c4*/ 	.word	0x00000d30


	//   ....[7]....
        /*00c8*/ 	.word	0x000026b0


	//   ....[8]....
        /*00cc*/ 	.word	0x00003500


	//   ....[9]....
        /*00d0*/ 	.word	0x00003710


	//   ....[10]....
        /*00d4*/ 	.word	0x00003740


	//   ....[11]....
        /*00d8*/ 	.word	0x000040d0


	//   ....[12]....
        /*00dc*/ 	.word	0x00004310


	//----- nvinfo : EIATTR_VRC_CTA_INIT_COUNT
	.align		4
.L_43:
        /*00e0*/ 	.byte	0x02, 0x4a
        /*00e2*/ 	.byte	0x80
	.zero		1


	//----- nvinfo : EIATTR_SYSCALL_OFFSETS
	.align		4
        /*00e4*/ 	.byte	0x04, 0x46
        /*00e6*/ 	.short	(.L_45 - .L_44)


	//   ....[0]....
.L_44:
        /*00e8*/ 	.word	0x000061b0


	//   ....[1]....
        /*00ec*/ 	.word	0x000062a0


	//   ....[2]....
        /*00f0*/ 	.word	0x00006c00


	//   ....[3]....
        /*00f4*/ 	.word	0x000074e0


	//   ....[4]....
        /*00f8*/ 	.word	0x00007d90


	//   ....[5]....
        /*00fc*/ 	.word	0x00008630


	//----- nvinfo : EIATTR_MBARRIER_INSTR_OFFSETS
	.align		4
.L_45:
        /*0100*/ 	.byte	0x04, 0x39
        /*0102*/ 	.short	(.L_47 - .L_46)


	//   ....[0]....
.L_46:
        /*0104*/ 	.word	0x00000620
        /*0108*/ 	.word	0x000000ff
        /*010c*/ 	.word	0x00000000
        /*0110*/ 	.short	0x0100
        /*0112*/ 	.byte	0x04
	.zero		1


	//   ....[1]....
        /*0114*/ 	.word	0x00000630
        /*0118*/ 	.word	0x000000ff
        /*011c*/ 	.word	0x00000040
        /*0120*/ 	.short	0x0100
        /*0122*/ 	.byte	0x04
	.zero		1


	//   ....[2]....
        /*0124*/ 	.word	0x00000640
        /*0128*/ 	.word	0x000000ff
        /*012c*/ 	.word	0x00000008
        /*0130*/ 	.short	0x0100
        /*0132*/ 	.byte	0x04
	.zero		1


	//   ....[3]....
        /*0134*/ 	.word	0x00000650
        /*0138*/ 	.word	0x000000ff
        /*013c*/ 	.word	0x00000048
        /*0140*/ 	.short	0x0100
        /*0142*/ 	.byte	0x04
	.zero		1


	//   ....[4]....
        /*0144*/ 	.word	0x00000660
        /*0148*/ 	.word	0x000000ff
        /*014c*/ 	.word	0x00000010
        /*0150*/ 	.short	0x0100
        /*0152*/ 	.byte	0x04
	.zero		1


	//   ....[5]....
        /*0154*/ 	.word	0x00000670
        /*0158*/ 	.word	0x000000ff
        /*015c*/ 	.word	0x00000050
        /*0160*/ 	.short	0x0100
        /*0162*/ 	.byte	0x04
	.zero		1


	//   ....[6]....
        /*0164*/ 	.word	0x00000680
        /*0168*/ 	.word	0x000000ff
        /*016c*/ 	.word	0x00000018
        /*0170*/ 	.short	0x0100
        /*0172*/ 	.byte	0x04
	.zero		1


	//   ....[7]....
        /*0174*/ 	.word	0x00000690
        /*0178*/ 	.word	0x000000ff
        /*017c*/ 	.word	0x00000058
        /*0180*/ 	.short	0x0100
        /*0182*/ 	.byte	0x04
	.zero		1


	//   ....[8]....
        /*0184*/ 	.word	0x000006a0
        /*0188*/ 	.word	0x000000ff
        /*018c*/ 	.word	0x00000020
        /*0190*/ 	.short	0x0100
        /*0192*/ 	.byte	0x04
	.zero		1


	//   ....[9]....
        /*0194*/ 	.word	0x000006b0
        /*0198*/ 	.word	0x000000ff
        /*019c*/ 	.word	0x00000060
        /*01a0*/ 	.short	0x0100
        /*01a2*/ 	.byte	0x04
	.zero		1


	//   ....[10]....
        /*01a4*/ 	.word	0x000006c0
        /*01a8*/ 	.word	0x000000ff
        /*01ac*/ 	.word	0x00000028
        /*01b0*/ 	.short	0x0100
        /*01b2*/ 	.byte	0x04
	.zero		1


	//   ....[11]....
        /*01b4*/ 	.word	0x000006d0
        /*01b8*/ 	.word	0x000000ff
        /*01bc*/ 	.word	0x00000068
        /*01c0*/ 	.short	0x0100
        /*01c2*/ 	.byte	0x04
	.zero		1


	//   ....[12]....
        /*01c4*/ 	.word	0x000006e0
        /*01c8*/ 	.word	0x000000ff
        /*01cc*/ 	.word	0x00000030
        /*01d0*/ 	.short	0x0100
        /*01d2*/ 	.byte	0x04
	.zero		1


	//   ....[13]....
        /*01d4*/ 	.word	0x000006f0
        /*01d8*/ 	.word	0x000000ff
        /*01dc*/ 	.word	0x00000070
        /*01e0*/ 	.short	0x0100
        /*01e2*/ 	.byte	0x04
	.zero		1


	//   ....[14]....
        /*01e4*/ 	.word	0x00000700
        /*01e8*/ 	.word	0x000000ff
        /*01ec*/ 	.word	0x00000038
        /*01f0*/ 	.short	0x0100
        /*01f2*/ 	.byte	0x04
	.zero		1


	//   ....[15]....
        /*01f4*/ 	.word	0x00000710
        /*01f8*/ 	.word	0x000000ff
        /*01fc*/ 	.word	0x00000078
        /*0200*/ 	.short	0x0100
        /*0202*/ 	.byte	0x04
	.zero		1


	//   ....[16]....
        /*0204*/ 	.word	0x00000850
        /*0208*/ 	.word	0x000000ff
        /*020c*/ 	.word	0x00000080
        /*0210*/ 	.short	0x0100
        /*0212*/ 	.byte	0x04
	.zero		1


	//   ....[17]....
        /*0214*/ 	.word	0x00000860
        /*0218*/ 	.word	0x000000ff
        /*021c*/ 	.word	0x000000a0
        /*0220*/ 	.short	0x0100
        /*0222*/ 	.byte	0x04
	.zero		1


	//   ....[18]....
        /*0224*/ 	.word	0x00000870
        /*0228*/ 	.word	0x000000ff
        /*022c*/ 	.word	0x00000088
        /*0230*/ 	.short	0x0100
        /*0232*/ 	.byte	0x04
	.zero		1


	//   ....[19]....
        /*0234*/ 	.word	0x00000880
        /*0238*/ 	.word	0x000000ff
        /*023c*/ 	.word	0x000000a8
        /*0240*/ 	.short	0x0100
        /*0242*/ 	.byte	0x04
	.zero		1


	//   ....[20]....
        /*0244*/ 	.word	0x00000890
        /*0248*/ 	.word	0x000000ff
        /*024c*/ 	.word	0x00000090
        /*0250*/ 	.short	0x0100
        /*0252*/ 	.byte	0x04
	.zero		1


	//   ....[21]....
        /*0254*/ 	.word	0x000008a0
        /*0258*/ 	.word	0x000000ff
        /*025c*/ 	.word	0x000000b0
        /*0260*/ 	.short	0x0100
        /*0262*/ 	.byte	0x04
	.zero		1


	//   ....[22]....
        /*0264*/ 	.word	0x000008b0
        /*0268*/ 	.word	0x000000ff
        /*026c*/ 	.word	0x00000098
        /*0270*/ 	.short	0x0100
        /*0272*/ 	.byte	0x04
	.zero		1


	//   ....[23]....
        /*0274*/ 	.word	0x000008c0
        /*0278*/ 	.word	0x000000ff
        /*027c*/ 	.word	0x000000b8
        /*0280*/ 	.short	0x0100
        /*0282*/ 	.byte	0x04
	.zero		1


	//   ....[24]....
        /*0284*/ 	.word	0x000009b0
        /*0288*/ 	.word	0x000000ff
        /*028c*/ 	.word	0x000000c0
        /*0290*/ 	.short	0x0100
        /*0292*/ 	.byte	0x06
	.zero		1


	//   ....[25]....
        /*0294*/ 	.word	0x000009c0
        /*0298*/ 	.word	0x000000ff
        /*029c*/ 	.word	0x000000c8
        /*02a0*/ 	.short	0x0100
        /*02a2*/ 	.byte	0x06
	.zero		1


	//   ....[26]....
        /*02a4*/ 	.word	0x00000b00
        /*02a8*/ 	.word	0x000000ff
        /*02ac*/ 	.word	0x000000d0
        /*02b0*/ 	.short	0x0100
        /*02b2*/ 	.byte	0x06
	.zero		1


	//   ....[27]....
        /*02b4*/ 	.word	0x00000b10
        /*02b8*/ 	.word	0x000000ff
        /*02bc*/ 	.word	0x000000d8
        /*02c0*/ 	.short	0x0100
        /*02c2*/ 	.byte	0x06
	.zero		1


	//   ....[28]....
        /*02c4*/ 	.word	0x00000c40
        /*02c8*/ 	.word	0x000000ff
        /*02cc*/ 	.word	0x000000e0
        /*02d0*/ 	.short	0x0100
        /*02d2*/ 	.byte	0x04
	.zero		1


	//   ....[29]....
        /*02d4*/ 	.word	0x00000c50
        /*02d8*/ 	.word	0x000000ff
        /*02dc*/ 	.word	0x000000f0
        /*02e0*/ 	.short	0x0100
        /*02e2*/ 	.byte	0x04
	.zero		1


	//   ....[30]....
        /*02e4*/ 	.word	0x00000c60
        /*02e8*/ 	.word	0x000000ff
        /*02ec*/ 	.word	0x000000e8
        /*02f0*/ 	.short	0x0100
        /*02f2*/ 	.byte	0x04
	.zero		1


	//   ....[31]....
        /*02f4*/ 	.word	0x00000c70
        /*02f8*/ 	.word	0x000000ff
        /*02fc*/ 	.word	0x000000f8
        /*0300*/ 	.short	0x0100
        /*0302*/ 	.byte	0x04
	.zero		1


	//   ....[32]....
        /*0304*/ 	.word	0x000017c0
        /*0308*/ 	.word	0x000000ff
        /*030c*/ 	.word	0x00000040
        /*0310*/ 	.short	0x010a
        /*0312*/ 	.byte	0x04
	.zero		1


	//   ....[33]....
        /*0314*/ 	.word	0x00001ad0
        /*0318*/ 	.word	0x000000ff
        /*031c*/ 	.word	0x00000040
        /*0320*/ 	.short	0x010a
        /*0322*/ 	.byte	0x11
	.zero		1


	//   ....[34]....
        /*0324*/ 	.word	0x00001c60
        /*0328*/ 	.word	0x000000ff
        /*032c*/ 	.word	0x00000040
        /*0330*/ 	.short	0x010a
        /*0332*/ 	.byte	0x08
	.zero		1


	//   ....[35]....
        /*0334*/ 	.word	0x00001f20
        /*0338*/ 	.word	0x000000ff
        /*033c*/ 	.word	0x000000c8
        /*0340*/ 	.short	0x0101
        /*0342*/ 	.byte	0x29
	.zero		1


	//   ....[36]....
        /*0344*/ 	.word	0x00001f40
        /*0348*/ 	.word	0x000000ff
        /*034c*/ 	.word	0x00000040
        /*0350*/ 	.short	0x010a
        /*0352*/ 	.byte	0x04
	.zero		1


	//   ....[37]....
        /*0354*/ 	.word	0x00002220
        /*0358*/ 	.word	0x000000ff
        /*035c*/ 	.word	0x00000040
        /*0360*/ 	.short	0x010a
        /*0362*/ 	.byte	0x09
	.zero		1


	//   ....[38]....
        /*0364*/ 	.word	0x000023b0
        /*0368*/ 	.word	0x000000ff
        /*036c*/ 	.word	0x00000040
        /*0370*/ 	.short	0x010a
        /*0372*/ 	.byte	0x08
	.zero		1


	//   ....[39]....
        /*0374*/ 	.word	0x000026c0
        /*0378*/ 	.word	0x000000ff
        /*037c*/ 	.word	0x000000d0
        /*0380*/ 	.short	0x010a
        /*0382*/ 	.byte	0x29
	.zero		1


	//   ....[40]....
        /*0384*/ 	.word	0x00002780
        /*0388*/ 	.word	0x000000ff
        /*038c*/ 	.word	0x00000000
        /*0390*/ 	.short	0x0101
        /*0392*/ 	.byte	0x04
	.zero		1


	//   ....[41]....
        /*0394*/ 	.word	0x00002d70
        /*0398*/ 	.word	0x000000ff
        /*039c*/ 	.word	0x00000000
        /*03a0*/ 	.short	0x010a
        /*03a2*/ 	.byte	0x04
	.zero		1


	//   ....[42]....
        /*03a4*/ 	.word	0x00002e00
        /*03a8*/ 	.word	0x000000ff
        /*03ac*/ 	.word	0x00000000
        /*03b0*/ 	.short	0x010a
        /*03b2*/ 	.byte	0x05
	.zero		1


	//   ....[43]....
        /*03b4*/ 	.word	0x00002e90
        /*03b8*/ 	.word	0x000000ff
        /*03bc*/ 	.word	0x00000000
        /*03c0*/ 	.short	0x010a
        /*03c2*/ 	.byte	0x05
	.zero		1


	//   ....[44]....
        /*03c4*/ 	.word	0x00002f20
        /*03c8*/ 	.word	0x000000ff
        /*03cc*/ 	.word	0x00000000
        /*03d0*/ 	.short	0x010a
        /*03d2*/ 	.byte	0x05
	.zero		1


	//   ....[45]....
        /*03d4*/ 	.word	0x00002fb0
        /*03d8*/ 	.word	0x000000ff
        /*03dc*/ 	.word	0x00000000
        /*03e0*/ 	.short	0x010a
        /*03e2*/ 	.byte	0x05
	.zero		1


	//   ....[46]....
        /*03e4*/ 	.word	0x00003040
        /*03e8*/ 	.word	0x000000ff
        /*03ec*/ 	.word	0x00000000
        /*03f0*/ 	.short	0x010a
        /*03f2*/ 	.byte	0x05
	.zero		1


	//   ....[47]....
        /*03f4*/ 	.word	0x000030d0
        /*03f8*/ 	.word	0x000000ff
        /*03fc*/ 	.word	0x00000000
        /*0400*/ 	.short	0x010a
        /*0402*/ 	.byte	0x05
	.zero		1


	//   ....[48]....
        /*0404*/ 	.word	0x00003170
        /*0408*/ 	.word	0x00000000
        /*040c*/ 	.word	0x00000000
        /*0410*/ 	.short	0x010a
        /*0412*/ 	.byte	0xff
	.zero		1


	//   ....[49]....
        /*0414*/ 	.word	0x000032c0
        /*0418*/ 	.word	0x000000ff
        /*041c*/ 	.word	0x000000d8
        /*0420*/ 	.short	0x010a
        /*0422*/ 	.byte	0x04
	.zero		1


	//   ....[50]....
        /*0424*/ 	.word	0x00003360
        /*0428*/ 	.word	0x000000ff
        /*042c*/ 	.word	0x000000d0
        /*0430*/ 	.short	0x010a
        /*0432*/ 	.byte	0x04
	.zero		1


	//   ....[51]....
        /*0434*/ 	.word	0x00003400
        /*0438*/ 	.word	0x000000ff
        /*043c*/ 	.word	0x00000000
        /*0440*/ 	.short	0x0101
        /*0442*/ 	.byte	0x05
	.zero		1


	//   ....[52]....
        /*0444*/ 	.word	0x00003440
        /*0448*/ 	.word	0x000000ff
        /*044c*/ 	.word	0x000000d8
        /*0450*/ 	.short	0x0106
        /*0452*/ 	.byte	0x04
	.zero		1


	//   ....[53]....
        /*0454*/ 	.word	0x00003480
        /*0458*/ 	.word	0x00000000
        /*045c*/ 	.word	0x000000d8
        /*0460*/ 	.short	0x010a
        /*0462*/ 	.byte	0xff
	.zero		1


	//   ....[54]....
        /*0464*/ 	.word	0x00003a10
        /*0468*/ 	.word	0x000000ff
        /*046c*/ 	.word	0x000000d0
        /*0470*/ 	.short	0x010a
        /*0472*/ 	.byte	0x14
	.zero		1


	//   ....[55]....
        /*0474*/ 	.word	0x00003ac0
        /*0478*/ 	.word	0x000000ff
        /*047c*/ 	.word	0x00000000
        /*0480*/ 	.short	0x0101
        /*0482*/ 	.byte	0x22
	.zero		1


	//   ....[56]....
        /*0484*/ 	.word	0x00003ad0
        /*0488*/ 	.word	0x000000ff
        /*048c*/ 	.word	0x000000f0
        /*0490*/ 	.short	0x010a
        /*0492*/ 	.byte	0x19
	.zero		1


	//   ....[57]....
        /*0494*/ 	.word	0x00003b80
        /*0498*/ 	.word	0x000000ff
        /*049c*/ 	.word	0x00000000
        /*04a0*/ 	.short	0x010a
        /*04a2*/ 	.byte	0x04
	.zero		1


	//   ....[58]....
        /*04a4*/ 	.word	0x00003bd0
        /*04a8*/ 	.word	0x000000ff
        /*04ac*/ 	.word	0x00000000
        /*04b0*/ 	.short	0x010a
        /*04b2*/ 	.byte	0x12
	.zero		1


	//   ....[59]....
        /*04b4*/ 	.word	0x00003d20
        /*04b8*/ 	.word	0x000000ff
        /*04bc*/ 	.word	0x00000000
        /*04c0*/ 	.short	0x010a
        /*04c2*/ 	.byte	0x05
	.zero		1


	//   ....[60]....
        /*04c4*/ 	.word	0x00004020
        /*04c8*/ 	.word	0x000000ff
        /*04cc*/ 	.word	0x00000000
        /*04d0*/ 	.short	0x010a
        /*04d2*/ 	.byte	0x04
	.zero		1


	//   ....[61]....
        /*04d4*/ 	.word	0x000040b0
        /*04d8*/ 	.word	0x000000ff
        /*04dc*/ 	.word	0x00000000
        /*04e0*/ 	.short	0x010a
        /*04e2*/ 	.byte	0x04
	.zero		1


	//   ....[62]....
        /*04e4*/ 	.word	0x00004690
        /*04e8*/ 	.word	0x000000ff
        /*04ec*/ 	.word	0x000000d0
        /*04f0*/ 	.short	0x010a
        /*04f2*/ 	.byte	0x14
	.zero		1


	//   ....[63]....
        /*04f4*/ 	.word	0x00004730
        /*04f8*/ 	.word	0x000000ff
        /*04fc*/ 	.word	0x00000000
        /*0500*/ 	.short	0x0101
        /*0502*/ 	.byte	0x2f
	.zero		1


	//   ....[64]....
        /*0504*/ 	.word	0x00004c80
        /*0508*/ 	.word	0x000000ff
        /*050c*/ 	.word	0x000000c8
        /*0510*/ 	.short	0x010a
        /*0512*/ 	.byte	0x14
	.zero		1


	//   ....[65]....
        /*0514*/ 	.word	0x00004e20
        /*0518*/ 	.word	0x000000ff
        /*051c*/ 	.word	0x000000a0
        /*0520*/ 	.short	0x010a
        /*0522*/ 	.byte	0x14
	.zero		1


	//   ....[66]....
        /*0524*/ 	.word	0x000050f0
        /*0528*/ 	.word	0x000000ff
        /*052c*/ 	.word	0x00000080
        /*0530*/ 	.short	0x010b
        /*0532*/ 	.byte	0x14
	.zero		1


	//   ....[67]....
        /*0534*/ 	.word	0x00005100
        /*0538*/ 	.word	0x000000ff
        /*053c*/ 	.word	0x00000000
        /*0540*/ 	.short	0x0101
        /*0542*/ 	.byte	0x34
	.zero		1


	//   ....[68]....
        /*0544*/ 	.word	0x00005120
        /*0548*/ 	.word	0x000000ff
        /*054c*/ 	.word	0x000000a8
        /*0550*/ 	.short	0x010a
        /*0552*/ 	.byte	0x14
	.zero		1


	//   ....[69]....
        /*0554*/ 	.word	0x00005270
        /*0558*/ 	.word	0x000000ff
        /*055c*/ 	.word	0x00000088
        /*0560*/ 	.short	0x010b
        /*0562*/ 	.byte	0x14
	.zero		1


	//   ....[70]....
        /*0564*/ 	.word	0x00005280
        /*0568*/ 	.word	0x000000ff
        /*056c*/ 	.word	0x00000000
        /*0570*/ 	.short	0x0101
        /*0572*/ 	.byte	0x32
	.zero		1


	//   ....[71]....
        /*0574*/ 	.word	0x000052a0
        /*0578*/ 	.word	0x000000ff
        /*057c*/ 	.word	0x000000b0
        /*0580*/ 	.short	0x010a
        /*0582*/ 	.byte	0x14
	.zero		1


	//   ....[72]....
        /*0584*/ 	.word	0x00005410
        /*0588*/ 	.word	0x000000ff
        /*058c*/ 	.word	0x00000090
        /*0590*/ 	.short	0x010b
        /*0592*/ 	.byte	0x14
	.zero		1


	//   ....[73]....
        /*0594*/ 	.word	0x00005420
        /*0598*/ 	.word	0x000000ff
        /*059c*/ 	.word	0x00000000
        /*05a0*/ 	.short	0x0101
        /*05a2*/ 	.byte	0x31
	.zero		1


	//   ....[74]....
        /*05a4*/ 	.word	0x00005430
        /*05a8*/ 	.word	0x000000ff
        /*05ac*/ 	.word	0x000000b8
        /*05b0*/ 	.short	0x010a
        /*05b2*/ 	.byte	0x14
	.zero		1


	//   ....[75]....
        /*05b4*/ 	.word	0x000055e0
        /*05b8*/ 	.word	0x000000ff
        /*05bc*/ 	.word	0x00000098
        /*05c0*/ 	.short	0x010b
        /*05c2*/ 	.byte	0x14
	.zero		1


	//   ....[76]....
        /*05c4*/ 	.word	0x000055f0
        /*05c8*/ 	.word	0x000000ff
        /*05cc*/ 	.word	0x00000000
        /*05d0*/ 	.short	0x0101
        /*05d2*/ 	.byte	0x30
	.zero		1


	//   ....[77]....
        /*05d4*/ 	.word	0x00005620
        /*05d8*/ 	.word	0x000000ff
        /*05dc*/ 	.word	0x000000a0
        /*05e0*/ 	.short	0x010a
        /*05e2*/ 	.byte	0x14
	.zero		1


	//   ....[78]....
        /*05e4*/ 	.word	0x00005640
        /*05e8*/ 	.word	0x000000ff
        /*05ec*/ 	.word	0x000000a8
        /*05f0*/ 	.short	0x010a
        /*05f2*/ 	.byte	0x14
	.zero		1


	//   ....[79]....
        /*05f4*/ 	.word	0x00005660
        /*05f8*/ 	.word	0x000000ff
        /*05fc*/ 	.word	0x000000b0
        /*0600*/ 	.short	0x010a
        /*0602*/ 	.byte	0x14
	.zero		1


	//   ....[80]....
        /*0604*/ 	.word	0x000056a0
        /*0608*/ 	.word	0x00000000
        /*060c*/ 	.word	0x000000b8
        /*0610*/ 	.short	0x010a
        /*0612*/ 	.byte	0xff
	.zero		1


	//   ....[81]....
        /*0614*/ 	.word	0x00005a50
        /*0618*/ 	.word	0x000000ff
        /*061c*/ 	.word	0x000000d0
        /*0620*/ 	.short	0x010a
        /*0622*/ 	.byte	0x31
	.zero		1


	//   ....[82]....
        /*0624*/ 	.word	0x00005b20
        /*0628*/ 	.word	0x000000ff
        /*062c*/ 	.word	0x00000000
        /*0630*/ 	.short	0x0101
        /*0632*/ 	.byte	0x04
	.zero		1


	//   ....[83]....
        /*0634*/ 	.word	0x000067a0
        /*0638*/ 	.word	0x000000ff
        /*063c*/ 	.word	0x00000080
        /*0640*/ 	.short	0x010a
        /*0642*/ 	.byte	0x31
	.zero		1


	//   ....[84]....
        /*0644*/ 	.word	0x00006830
        /*0648*/ 	.word	0x00000046
        /*064c*/ 	.word	0x000000e0
        /*0650*/ 	.short	0x010a
        /*0652*/ 	.byte	0xff
	.zero		1


	//   ....[85]....
        /*0654*/ 	.word	0x00006a00
        /*0658*/ 	.word	0x000000ff
        /*065c*/ 	.word	0x00000080
        /*0660*/ 	.short	0x010a
        /*0662*/ 	.byte	0x31
	.zero		1


	//   ....[86]....
        /*0664*/ 	.word	0x00006ae0
        /*0668*/ 	.word	0x00000046
        /*066c*/ 	.word	0x000000e0
        /*0670*/ 	.short	0x010a
        /*0672*/ 	.byte	0xff
	.zero		1


	//   ....[87]....
        /*0674*/ 	.word	0x00007240
        /*0678*/ 	.word	0x00000000
        /*067c*/ 	.word	0x00000000
        /*0680*/ 	.short	0x0101
        /*0682*/ 	.byte	0xff
	.zero		1


	//   ....[88]....
        /*0684*/ 	.word	0x00007250
        /*0688*/ 	.word	0x00000004
        /*068c*/ 	.word	0x00000080
        /*0690*/ 	.short	0x010a
        /*0692*/ 	.byte	0xff
	.zero		1


	//   ....[89]....
        /*0694*/ 	.word	0x00007310
        /*0698*/ 	.word	0x00000004
        /*069c*/ 	.word	0x00000080
        /*06a0*/ 	.short	0x010a
        /*06a2*/ 	.byte	0xff
	.zero		1


	//   ....[90]....
        /*06a4*/ 	.word	0x00007af0
        /*06a8*/ 	.word	0x00000000
        /*06ac*/ 	.word	0x00000000
        /*06b0*/ 	.short	0x0101
        /*06b2*/ 	.byte	0xff
	.zero		1


	//   ....[91]....
        /*06b4*/ 	.word	0x00007b10
        /*06b8*/ 	.word	0x00000002
        /*06bc*/ 	.word	0x00000080
        /*06c0*/ 	.short	0x010a
        /*06c2*/ 	.byte	0xff
	.zero		1


	//   ....[92]....
        /*06c4*/ 	.word	0x00007bc0
        /*06c8*/ 	.word	0x00000002
        /*06cc*/ 	.word	0x00000080
        /*06d0*/ 	.short	0x010a
        /*06d2*/ 	.byte	0xff
	.zero		1


	//   ....[93]....
        /*06d4*/ 	.word	0x00008390
        /*06d8*/ 	.word	0x00000000
        /*06dc*/ 	.word	0x00000000
        /*06e0*/ 	.short	0x0101
        /*06e2*/ 	.byte	0xff
	.zero		1


	//   ....[94]....
        /*06e4*/ 	.word	0x000083b0
        /*06e8*/ 	.word	0x00000003
        /*06ec*/ 	.word	0x00000080
        /*06f0*/ 	.short	0x010a
        /*06f2*/ 	.byte	0xff
	.zero		1


	//   ....[95]....
        /*06f4*/ 	.word	0x00008460
        /*06f8*/ 	.word	0x00000003
        /*06fc*/ 	.word	0x00000080
        /*0700*/ 	.short	0x010a
        /*0702*/ 	.byte	0xff
	.zero		1


	//   ....[96]....
        /*0704*/ 	.word	0x00008870
        /*0708*/ 	.word	0x000000ff
        /*070c*/ 	.word	0x00000000
        /*0710*/ 	.short	0x0101
        /*0712*/ 	.byte	0x04
	.zero		1


	//   ....[97]....
        /*0714*/ 	.word	0x00008ca0
        /*0718*/ 	.word	0x00000000
        /*071c*/ 	.word	0x00000000
        /*0720*/ 	.short	0x0101
        /*0722*/ 	.byte	0xff
	.zero		1


	//   ....[98]....
        /*0724*/ 	.word	0x00008f20
        /*0728*/ 	.word	0x000000ff
        /*072c*/ 	.word	0x00000000
        /*0730*/ 	.short	0x0101
        /*0732*/ 	.byte	0x04
	.zero		1


	//   ....[99]....
        /*0734*/ 	.word	0x00008f50
        /*0738*/ 	.word	0x00000000
        /*073c*/ 	.word	0x00000040
        /*0740*/ 	.short	0x010a
        /*0742*/ 	.byte	0xff
	.zero		1


	//   ....[100]....
        /*0744*/ 	.word	0x00008fb0
        /*0748*/ 	.word	0x00000000
        /*074c*/ 	.word	0x00000040
        /*0750*/ 	.short	0x010a
        /*0752*/ 	.byte	0xff
	.zero		1


	//   ....[101]....
        /*0754*/ 	.word	0x00009010
        /*0758*/ 	.word	0x00000000
        /*075c*/ 	.word	0x000000d0
        /*0760*/ 	.short	0x010a
        /*0762*/ 	.byte	0xff
	.zero		1


	//   ....[102]....
        /*0764*/ 	.word	0x00009070
        /*0768*/ 	.word	0x00000000
        /*076c*/ 	.word	0x00000000
        /*0770*/ 	.short	0x010a
        /*0772*/ 	.byte	0xff
	.zero		1


	//   ....[103]....
        /*0774*/ 	.word	0x000090d0
        /*0778*/ 	.word	0x00000000
        /*077c*/ 	.word	0x00000000
        /*0780*/ 	.short	0x010a
        /*0782*/ 	.byte	0xff
	.zero		1


	//   ....[104]....
        /*0784*/ 	.word	0x00009130
        /*0788*/ 	.word	0x00000000
        /*078c*/ 	.word	0x00000000
        /*0790*/ 	.short	0x010a
        /*0792*/ 	.byte	0xff
	.zero		1


	//   ....[105]....
        /*0794*/ 	.word	0x00009190
        /*0798*/ 	.word	0x00000000
        /*079c*/ 	.word	0x00000000
        /*07a0*/ 	.short	0x010a
        /*07a2*/ 	.byte	0xff
	.zero		1


	//   ....[106]....
        /*07a4*/ 	.word	0x000091f0
        /*07a8*/ 	.word	0x00000000
        /*07ac*/ 	.word	0x00000000
        /*07b0*/ 	.short	0x010a
        /*07b2*/ 	.byte	0xff
	.zero		1


	//   ....[107]....
        /*07b4*/ 	.word	0x00009250
        /*07b8*/ 	.word	0x00000000
        /*07bc*/ 	.word	0x00000000
        /*07c0*/ 	.short	0x010a
        /*07c2*/ 	.byte	0xff
	.zero		1


	//   ....[108]....
        /*07c4*/ 	.word	0x000092b0
        /*07c8*/ 	.word	0x00000000
        /*07cc*/ 	.word	0x00000000
        /*07d0*/ 	.short	0x010a
        /*07d2*/ 	.byte	0xff
	.zero		1


	//   ....[109]....
        /*07d4*/ 	.word	0x00009310
        /*07d8*/ 	.word	0x00000004
        /*07dc*/ 	.word	0x000000d8
        /*07e0*/ 	.short	0x010a
        /*07e2*/ 	.byte	0xff
	.zero		1


	//   ....[110]....
        /*07e4*/ 	.word	0x00009370
        /*07e8*/ 	.word	0x00000004
        /*07ec*/ 	.word	0x000000d0
        /*07f0*/ 	.short	0x010a
        /*07f2*/ 	.byte	0xff
	.zero		1


	//   ....[111]....
        /*07f4*/ 	.word	0x000093d0
        /*07f8*/ 	.word	0x00000002
        /*07fc*/ 	.word	0x000000d0
        /*0800*/ 	.short	0x010a
        /*0802*/ 	.byte	0xff
	.zero		1


	//   ....[112]....
        /*0804*/ 	.word	0x00009430
        /*0808*/ 	.word	0x00000004
        /*080c*/ 	.word	0x000000f0
        /*0810*/ 	.short	0x010a
        /*0812*/ 	.byte	0xff
	.zero		1


	//   ....[113]....
        /*0814*/ 	.word	0x00009490
        /*0818*/ 	.word	0x00000002
        /*081c*/ 	.word	0x00000000
        /*0820*/ 	.short	0x010a
        /*0822*/ 	.byte	0xff
	.zero		1


	//   ....[114]....
        /*0824*/ 	.word	0x000094f0
        /*0828*/ 	.word	0x00000002
        /*082c*/ 	.word	0x00000000
        /*0830*/ 	.short	0x010a
        /*0832*/ 	.byte	0xff
	.zero		1


	//   ....[115]....
        /*0834*/ 	.word	0x00009550
        /*0838*/ 	.word	0x00000002
        /*083c*/ 	.word	0x00000000
        /*0840*/ 	.short	0x010a
        /*0842*/ 	.byte	0xff
	.zero		1


	//   ....[116]....
        /*0844*/ 	.word	0x000095b0
        /*0848*/ 	.word	0x00000000
        /*084c*/ 	.word	0x000000d0
        /*0850*/ 	.short	0x010a
        /*0852*/ 	.byte	0xff
	.zero		1


	//   ....[117]....
        /*0854*/ 	.word	0x00009610
        /*0858*/ 	.word	0x00000000
        /*085c*/ 	.word	0x000000c8
        /*0860*/ 	.short	0x010a
        /*0862*/ 	.byte	0xff
	.zero		1


	//   ....[118]....
        /*0864*/ 	.word	0x00009670
        /*0868*/ 	.word	0x00000002
        /*086c*/ 	.word	0x000000a0
        /*0870*/ 	.short	0x010a
        /*0872*/ 	.byte	0xff
	.zero		1


	//   ....[119]....
        /*0874*/ 	.word	0x000096d0
        /*0878*/ 	.word	0x00000002
        /*087c*/ 	.word	0x000000a8
        /*0880*/ 	.short	0x010a
        /*0882*/ 	.byte	0xff
	.zero		1


	//   ....[120]....
        /*0884*/ 	.word	0x00009730
        /*0888*/ 	.word	0x00000002
        /*088c*/ 	.word	0x000000b0
        /*0890*/ 	.short	0x010a
        /*0892*/ 	.byte	0xff
	.zero		1


	//   ....[121]....
        /*0894*/ 	.word	0x00009790
        /*0898*/ 	.word	0x00000000
        /*089c*/ 	.word	0x000000b8
        /*08a0*/ 	.short	0x010a
        /*08a2*/ 	.byte	0xff
	.zero		1


	//   ....[122]....
        /*08a4*/ 	.word	0x000097f0
        /*08a8*/ 	.word	0x00000000
        /*08ac*/ 	.word	0x000000a0
        /*08b0*/ 	.short	0x010a
        /*08b2*/ 	.byte	0xff
	.zero		1


	//   ....[123]....
        /*08b4*/ 	.word	0x00009850
        /*08b8*/ 	.word	0x00000000
        /*08bc*/ 	.word	0x000000a8
        /*08c0*/ 	.short	0x010a
        /*08c2*/ 	.byte	0xff
	.zero		1


	//   ....[124]....
        /*08c4*/ 	.word	0x000098b0
        /*08c8*/ 	.word	0x00000000
        /*08cc*/ 	.word	0x000000b0
        /*08d0*/ 	.short	0x010a
        /*08d2*/ 	.byte	0xff
	.zero		1


	//   ....[125]....
        /*08d4*/ 	.word	0x00009910
        /*08d8*/ 	.word	0x00000000
        /*08dc*/ 	.word	0x000000d0
        /*08e0*/ 	.short	0x010a
        /*08e2*/ 	.byte	0xff
	.zero		1


	//   ....[126]....
        /*08e4*/ 	.word	0x00009970
        /*08e8*/ 	.word	0x00000002
        /*08ec*/ 	.word	0x00000080
        /*08f0*/ 	.short	0x010a
        /*08f2*/ 	.byte	0xff
	.zero		1


	//   ....[127]....
        /*08f4*/ 	.word	0x000099c0
        /*08f8*/ 	.word	0x00000046
        /*08fc*/ 	.word	0x000000e0
        /*0900*/ 	.short	0x010a
        /*0902*/ 	.byte	0xff
	.zero		1


	//   ....[128]....
        /*0904*/ 	.word	0x00009a10
        /*0908*/ 	.word	0x00000004
        /*090c*/ 	.word	0x00000080
        /*0910*/ 	.short	0x010a
        /*0912*/ 	.byte	0xff
	.zero		1


	//   ....[129]....
        /*0914*/ 	.word	0x00009a60
        /*0918*/ 	.word	0x00000002
        /*091c*/ 	.word	0x00000080
        /*0920*/ 	.short	0x010a
        /*0922*/ 	.byte	0xff
	.zero		1


	//   ....[130]....
        /*0924*/ 	.word	0x00009ab0
        /*0928*/ 	.word	0x00000003
        /*092c*/ 	.word	0x00000080
        /*0930*/ 	.short	0x010a
        /*0932*/ 	.byte	0xff
	.zero		1


	//----- nvinfo : EIATTR_NUM_MBARRIERS
	.align		4
.L_47:
        /*0934*/ 	.byte	0x03, 0x38
        /*0936*/ 	.short	0x0020


	//----- nvinfo : EIATTR_EXIT_INSTR_OFFSETS
	.align		4
        /*0938*/ 	.byte	0x04, 0x1c
        /*093a*/ 	.short	(.L_49 - .L_48)


	//   ....[0]....
.L_48:
        /*093c*/ 	.word	0x000031a0


	//   ....[1]....
        /*0940*/ 	.word	0x00003450


	//   ....[2]....
        /*0944*/ 	.word	0x000034b0


	//   ....[3]....
        /*0948*/ 	.word	0x00004320


	//   ....[4]....
        /*094c*/ 	.word	0x000056d0


	//   ....[5]....
        /*0950*/ 	.word	0x00005710


	//   ....[6]....
        /*0954*/ 	.word	0x00008e00


	//   ....[7]....
        /*0958*/ 	.word	0x00008e80


	//   ....[8]....
        /*095c*/ 	.word	0x00008eb0


	//   ....[9]....
        /*0960*/ 	.word	0x00008f30


	//----- nvinfo : EIATTR_MAX_THREADS
	.align		4
.L_49:
        /*0964*/ 	.byte	0x04, 0x05
        /*0966*/ 	.short	(.L_51 - .L_50)
.L_50:
        /*0968*/ 	.word	0x00000100
        /*096c*/ 	.word	0x00000001
        /*0970*/ 	.word	0x00000001


	//----- nvinfo : EIATTR_CRS_STACK_SIZE
	.align		4
.L_51:
        /*0974*/ 	.byte	0x04, 0x1e
        /*0976*/ 	.short	(.L_53 - .L_52)
.L_52:
        /*0978*/ 	.word	0x00000000


	//----- nvinfo : EIATTR_CBANK_PARAM_SIZE
	.align		4
.L_53:
        /*097c*/ 	.byte	0x03, 0x19
        /*097e*/ 	.short	0x0900


	//----- nvinfo : EIATTR_PARAM_CBANK
	.align		4
        /*0980*/ 	.byte	0x04, 0x0a
        /*0982*/ 	.short	(.L_55 - .L_54)
	.align		4
.L_54:
        /*0984*/ 	.word	index@(.nv.constant0._ZN7cutlass13device_kernelINS_4conv6kernel13ConvUniversalINS1_16ConvProblemShapeILNS1_8OperatorE1ELi3EEENS1_10collective14CollectiveConvINS1_47MainloopSm100TmaUmmaWarpSpecializedImplicitGemmILS5_1ELi8ELi3ELi1ELi2EN4cute5tupleIJNSA_1CILi2EEENSC_ILi1EEESE_EEEEENSB_IJNSC_ILi64EEENSC_ILi128EEENSB_IJSH_EEEEEENS_6half_tESL_NSA_8TiledMMAINSA_8MMA_AtomIJNSA_20SM100_MMA_F16BF16_SSISL_SL_fLi64ELi128ELNSA_4UMMA5MajorE0ELSQ_1ELNSP_7ScaleInE0ELSR_0EEEEEENSA_6LayoutINSB_IJSE_SE_SE_EEENSB_IJNSC_ILi0EEESW_SW_EEEEENSB_IJNSA_10UnderscoreESZ_SZ_EEEEENS7_6detail27Sm100ImplicitGemmTileTraitsINSA_20SM90_TMA_LOAD_IM2COLENSA_14ComposedLayoutINSA_7SwizzleILi3ELi4ELi3EEENSA_18smem_ptr_flag_bitsILi16EEENSU_INSB_IJNSC_ILi8EEESH_EEENSB_IJSH_SE_EEEEEEEvEENS13_INSA_23SM90_TMA_LOAD_MULTICASTENS15_IS17_S19_NSU_INSB_IJSH_S1A_EEENSB_IJSE_SH_EEEEEEEvEEEENS_8epilogue10collective18CollectiveEpilogueINS1N_23Sm100TmaWarpSpecializedILi4ELi2ELi16ELb1ELb0EEEJSK_NSB_IJNSU_ISH_SE_EENSU_INSC_ILi32EEESE_EEEEESL_NSB_IJNSB_IJllllEEESE_SW_EEESL_S1X_NS1N_6fusion15FusionCallbacksIS1R_NS1Y_17LinearCombinationISL_fSL_fLNS_15FloatRoundStyleE2EEESK_S1V_JEEENSA_5SM1004TMEM4LOAD26SM100_TMEM_LOAD_16dp256b4xES14_NS15_INS16_ILi2ELi4ELi3EEES19_NSU_INSB_IJS1A_S1T_EEENSB_IJS1T_SE_EEEEEEENSA_17SM75_U32x4_LDSM_NENSA_21SM90_TMA_STORE_IM2COLES2C_NSA_17SM90_U32x4_STSM_NENSA_39AutoVectorizingCopyWithAssumedAlignmentILi128EEEEEEvvEEEEvNT_6ParamsE)
        /*0988*/ 	.short	0x0380
        /*098a*/ 	.short	0x0900


	//----- nvinfo : EIATTR_SW_WAR
	.align		4
.L_55:
        /*098c*/ 	.byte	0x04, 0x36
        /*098e*/ 	.short	(.L_57 - .L_56)
.L_56:
        /*0990*/ 	.word	0x00000008
.L_57:


//--------------------- .nv.callgraph             --------------------------
	.section	.nv.callgraph,"",@"SHT_CUDA_CALLGRAPH"
	.align	4
	.sectionentsize	8
	.align		4
        /*0000*/ 	.word	0x00000000
	.align		4
        /*0004*/ 	.word	0xffffffff
	.align		4
        /*0008*/ 	.word	index@(_ZN7cutlass13device_kernelINS_4conv6kernel13ConvUniversalINS1_16ConvProblemShapeILNS1_8OperatorE1ELi3EEENS1_10collective14CollectiveConvINS1_47MainloopSm100TmaUmmaWarpSpecializedImplicitGemmILS5_1ELi8ELi3ELi1ELi2EN4cute5tupleIJNSA_1CILi2EEENSC_ILi1EEESE_EEEEENSB_IJNSC_ILi64EEENSC_ILi128EEENSB_IJSH_EEEEEENS_6half_tESL_NSA_8TiledMMAINSA_8MMA_AtomIJNSA_20SM100_MMA_F16BF16_SSISL_SL_fLi64ELi128ELNSA_4UMMA5MajorE0ELSQ_1ELNSP_7ScaleInE0ELSR_0EEEEEENSA_6LayoutINSB_IJSE_SE_SE_EEENSB_IJNSC_ILi0EEESW_SW_EEEEENSB_IJNSA_10UnderscoreESZ_SZ_EEEEENS7_6detail27Sm100ImplicitGemmTileTraitsINSA_20SM90_TMA_LOAD_IM2COLENSA_14ComposedLayoutINSA_7SwizzleILi3ELi4ELi3EEENSA_18smem_ptr_flag_bitsILi16EEENSU_INSB_IJNSC_ILi8EEESH_EEENSB_IJSH_SE_EEEEEEEvEENS13_INSA_23SM90_TMA_LOAD_MULTICASTENS15_IS17_S19_NSU_INSB_IJSH_S1A_EEENSB_IJSE_SH_EEEEEEEvEEEENS_8epilogue10collective18CollectiveEpilogueINS1N_23Sm100TmaWarpSpecializedILi4ELi2ELi16ELb1ELb0EEEJSK_NSB_IJNSU_ISH_SE_EENSU_INSC_ILi32EEESE_EEEEESL_NSB_IJNSB_IJllllEEESE_SW_EEESL_S1X_NS1N_6fusion15FusionCallbacksIS1R_NS1Y_17LinearCombinationISL_fSL_fLNS_15FloatRoundStyleE2EEESK_S1V_JEEENSA_5SM1004TMEM4LOAD26SM100_TMEM_LOAD_16dp256b4xES14_NS15_INS16_ILi2ELi4ELi3EEES19_NSU_INSB_IJS1A_S1T_EEENSB_IJS1T_SE_EEEEEEENSA_17SM75_U32x4_LDSM_NENSA_21SM90_TMA_STORE_IM2COLES2C_NSA_17SM90_U32x4_STSM_NENSA_39AutoVectorizingCopyWithAssumedAlignmentILi128EEEEEEvvEEEEvNT_6ParamsE)
	.align		4
        /*000c*/ 	.word	index@(__assertfail)
	.align		4
        /*0010*/ 	.word	0x00000000
	.align		4
        /*0014*/ 	.word	0xfffffffe
	.align		4
        /*0018*/ 	.word	0x00000000
	.align		4
        /*001c*/ 	.word	0xfffffffd
	.align		4
        /*0020*/ 	.word	0x00000000
	.align		4
        /*0024*/ 	.word	0xfffffffc


//--------------------- .nv.constant4             --------------------------
	.section	.nv.constant4,"a",@progbits
	.align	8
	.align		8
.nv.constant4:
        /*0000*/ 	.dword	__assertfail
	.align		8
        /*0008*/ 	.dword	__unnamed_1
	.align		8
        /*0010*/ 	.dword	__unnamed_2
	.align		8
        /*0018*/ 	.dword	_ZN39_INTERNAL_d276f43f_4_k_cu_68507b3d_42884cuda3std3__45__cpo5beginE
	.align		8
        /*0020*/ 	.dword	_ZN39_INTERNAL_d276f43f_4_k_cu_68507b3d_42884cuda3std3__45__cpo3endE
	.align		8
        /*0028*/ 	.dword	_ZN39_INTERNAL_d276f43f_4_k_cu_68507b3d_42884cuda3std3__45__cpo6cbeginE
	.align		8
        /*0030*/ 	.dword	_ZN39_INTERNAL_d276f43f_4_k_cu_68507b3d_42884cuda3std3__45__cpo4cendE
	.align		8
        /*0038*/ 	.dword	_ZN39_INTERNAL_d276f43f_4_k_cu_68507b3d_42884cuda3std3__441_GLOBAL__N__d276f43f_4_k_cu_68507b3d_42886ignoreE
	.align		8
        /*0040*/ 	.dword	_ZN39_INTERNAL_d276f43f_4_k_cu_68507b3d_42884cuda3std3__419piecewise_constructE
	.align		8
        /*0048*/ 	.dword	_ZN39_INTERNAL_d276f43f_4_k_cu_68507b3d_42884cuda3std3__48in_placeE
	.align		8
        /*0050*/ 	.dword	_ZN39_INTERNAL_d276f43f_4_k_cu_68507b3d_42884cuda3std6ranges3__45__cpo4swapE
	.align		8
        /*0058*/ 	.dword	_ZN39_INTERNAL_d276f43f_4_k_cu_68507b3d_42884cuda3std6ranges3__45__cpo9iter_moveE
	.align		8
        /*0060*/ 	.dword	_ZN39_INTERNAL_d276f43f_4_k_cu_68507b3d_42884cute7productE
	.align		8
        /*0068*/ 	.dword	_ZN39_INTERNAL_d276f43f_4_k_cu_68507b3d_42884cute1_E
	.align		8
        /*0070*/ 	.dword	$str$27
	.align		8
        /*0078*/ 	.dword	$str$28
	.align		8
        /*0080*/ 	.dword	$str$29
	.align		8
        /*0088*/ 	.dword	$str$30


//--------------------- .text._ZN7cutlass13device_kernelINS_4conv6kernel13ConvUniversalINS1_16ConvProblemShapeILNS1_8OperatorE1ELi3EEENS1_10collective14CollectiveConvINS1_47MainloopSm100TmaUmmaWarpSpecializedImplicitGemmILS5_1ELi8ELi3ELi1ELi2EN4cute5tupleIJNSA_1CILi2EEENSC_ILi1EEESE_EEEEENSB_IJNSC_ILi64EEENSC_ILi128EEENSB_IJSH_EEEEEENS_6half_tESL_NSA_8TiledMMAINSA_8MMA_AtomIJNSA_20SM100_MMA_F16BF16_SSISL_SL_fLi64ELi128ELNSA_4UMMA5MajorE0ELSQ_1ELNSP_7ScaleInE0ELSR_0EEEEEENSA_6LayoutINSB_IJSE_SE_SE_EEENSB_IJNSC_ILi0EEESW_SW_EEEEENSB_IJNSA_10UnderscoreESZ_SZ_EEEEENS7_6detail27Sm100ImplicitGemmTileTraitsINSA_20SM90_TMA_LOAD_IM2COLENSA_14ComposedLayoutINSA_7SwizzleILi3ELi4ELi3EEENSA_18smem_ptr_flag_bitsILi16EEENSU_INSB_IJNSC_ILi8EEESH_EEENSB_IJSH_SE_EEEEEEEvEENS13_INSA_23SM90_TMA_LOAD_MULTICASTENS15_IS17_S19_NSU_INSB_IJSH_S1A_EEENSB_IJSE_SH_EEEEEEEvEEEENS_8epilogue10collective18CollectiveEpilogueINS1N_23Sm100TmaWarpSpecializedILi4ELi2ELi16ELb1ELb0EEEJSK_NSB_IJNSU_ISH_SE_EENSU_INSC_ILi32EEESE_EEEEESL_NSB_IJNSB_IJllllEEESE_SW_EEESL_S1X_NS1N_6fusion15FusionCallbacksIS1R_NS1Y_17LinearCombinationISL_fSL_fLNS_15FloatRoundStyleE2EEESK_S1V_JEEENSA_5SM1004TMEM4LOAD26SM100_TMEM_LOAD_16dp256b4xES14_NS15_INS16_ILi2ELi4ELi3EEES19_NSU_INSB_IJS1A_S1T_EEENSB_IJS1T_SE_EEEEEEENSA_17SM75_U32x4_LDSM_NENSA_21SM90_TMA_STORE_IM2COLES2C_NSA_17SM90_U32x4_STSM_NENSA_39AutoVectorizingCopyWithAssumedAlignmentILi128EEEEEEvvEEEEvNT_6ParamsE --------------------------
	.section	.text._ZN7cutlass13device_kernelINS_4conv6kernel13ConvUniversalINS1_16ConvProblemShapeILNS1_8OperatorE1ELi3EEENS1_10collective14CollectiveConvINS1_47MainloopSm100TmaUmmaWarpSpecializedImplicitGemmILS5_1ELi8ELi3ELi1ELi2EN4cute5tupleIJNSA_1CILi2EEENSC_ILi1EEESE_EEEEENSB_IJNSC_ILi64EEENSC_ILi128EEENSB_IJSH_EEEEEENS_6half_tESL_NSA_8TiledMMAINSA_8MMA_AtomIJNSA_20SM100_MMA_F16BF16_SSISL_SL_fLi64ELi128ELNSA_4UMMA5MajorE0ELSQ_1ELNSP_7ScaleInE0ELSR_0EEEEEENSA_6LayoutINSB_IJSE_SE_SE_EEENSB_IJNSC_ILi0EEESW_SW_EEEEENSB_IJNSA_10UnderscoreESZ_SZ_EEEEENS7_6detail27Sm100ImplicitGemmTileTraitsINSA_20SM90_TMA_LOAD_IM2COLENSA_14ComposedLayoutINSA_7SwizzleILi3ELi4ELi3EEENSA_18smem_ptr_flag_bitsILi16EEENSU_INSB_IJNSC_ILi8EEESH_EEENSB_IJSH_SE_EEEEEEEvEENS13_INSA_23SM90_TMA_LOAD_MULTICASTENS15_IS17_S19_NSU_INSB_IJSH_S1A_EEENSB_IJSE_SH_EEEEEEEvEEEENS_8epilogue10collective18CollectiveEpilogueINS1N_23Sm100TmaWarpSpecializedILi4ELi2ELi16ELb1ELb0EEEJSK_NSB_IJNSU_ISH_SE_EENSU_INSC_ILi32EEESE_EEEEESL_NSB_IJNSB_IJllllEEESE_SW_EEESL_S1X_NS1N_6fusion15FusionCallbacksIS1R_NS1Y_17LinearCombinationISL_fSL_fLNS_15FloatRoundStyleE2EEESK_S1V_JEEENSA_5SM1004TMEM4LOAD26SM100_TMEM_LOAD_16dp256b4xES14_NS15_INS16_ILi2ELi4ELi3EEES19_NSU_INSB_IJS1A_S1T_EEENSB_IJS1T_SE_EEEEEEENSA_17SM75_U32x4_LDSM_NENSA_21SM90_TMA_STORE_IM2COLES2C_NSA_17SM90_U32x4_STSM_NENSA_39AutoVectorizingCopyWithAssumedAlignmentILi128EEEEEEvvEEEEvNT_6ParamsE,"ax",@progbits
	.align	128
.text._ZN7cutlass13device_kernelINS_4conv6kernel13ConvUniversalINS1_16ConvProblemShapeILNS1_8OperatorE1ELi3EEENS1_10collective14CollectiveConvINS1_47MainloopSm100TmaUmmaWarpSpecializedImplicitGemmILS5_1ELi8ELi3ELi1ELi2EN4cute5tupleIJNSA_1CILi2EEENSC_ILi1EEESE_EEEEENSB_IJNSC_ILi64EEENSC_ILi128EEENSB_IJSH_EEEEEENS_6half_tESL_NSA_8TiledMMAINSA_8MMA_AtomIJNSA_20SM100_MMA_F16BF16_SSISL_SL_fLi64ELi128ELNSA_4UMMA5MajorE0ELSQ_1ELNSP_7ScaleInE0ELSR_0EEEEEENSA_6LayoutINSB_IJSE_SE_SE_EEENSB_IJNSC_ILi0EEESW_SW_EEEEENSB_IJNSA_10UnderscoreESZ_SZ_EEEEENS7_6detail27Sm100ImplicitGemmTileTraitsINSA_20SM90_TMA_LOAD_IM2COLENSA_14ComposedLayoutINSA_7SwizzleILi3ELi4ELi3EEENSA_18smem_ptr_flag_bitsILi16EEENSU_INSB_IJNSC_ILi8EEESH_EEENSB_IJSH_SE_EEEEEEEvEENS13_INSA_23SM90_TMA_LOAD_MULTICASTENS15_IS17_S19_NSU_INSB_IJSH_S1A_EEENSB_IJSE_SH_EEEEEEEvEEEENS_8epilogue10collective18CollectiveEpilogueINS1N_23Sm100TmaWarpSpecializedILi4ELi2ELi16ELb1ELb0EEEJSK_NSB_IJNSU_ISH_SE_EENSU_INSC_ILi32EEESE_EEEEESL_NSB_IJNSB_IJllllEEESE_SW_EEESL_S1X_NS1N_6fusion15FusionCallbacksIS1R_NS1Y_17LinearCombinationISL_fSL_fLNS_15FloatRoundStyleE2EEESK_S1V_JEEENSA_5SM1004TMEM4LOAD26SM100_TMEM_LOAD_16dp256b4xES14_NS15_INS16_ILi2ELi4ELi3EEES19_NSU_INSB_IJS1A_S1T_EEENSB_IJS1T_SE_EEEEEEENSA_17SM75_U32x4_LDSM_NENSA_21SM90_TMA_STORE_IM2COLES2C_NSA_17SM90_U32x4_STSM_NENSA_39AutoVectorizingCopyWithAssumedAlignmentILi128EEEEEEvvEEEEvNT_6ParamsE:
        .type           _ZN7cutlass13device_kernelINS_4conv6kernel13ConvUniversalINS1_16ConvProblemShapeILNS1_8OperatorE1ELi3EEENS1_10collective14CollectiveConvINS1_47MainloopSm100TmaUmmaWarpSpecializedImplicitGemmILS5_1ELi8ELi3ELi1ELi2EN4cute5tupleIJNSA_1CILi2EEENSC_ILi1EEESE_EEEEENSB_IJNSC_ILi64EEENSC_ILi128EEENSB_IJSH_EEEEEENS_6half_tESL_NSA_8TiledMMAINSA_8MMA_AtomIJNSA_20SM100_MMA_F16BF16_SSISL_SL_fLi64ELi128ELNSA_4UMMA5MajorE0ELSQ_1ELNSP_7ScaleInE0ELSR_0EEEEEENSA_6LayoutINSB_IJSE_SE_SE_EEENSB_IJNSC_ILi0EEESW_SW_EEEEENSB_IJNSA_10UnderscoreESZ_SZ_EEEEENS7_6detail27Sm100ImplicitGemmTileTraitsINSA_20SM90_TMA_LOAD_IM2COLENSA_14ComposedLayoutINSA_7SwizzleILi3ELi4ELi3EEENSA_18smem_ptr_flag_bitsILi16EEENSU_INSB_IJNSC_ILi8EEESH_EEENSB_IJSH_SE_EEEEEEEvEENS13_INSA_23SM90_TMA_LOAD_MULTICASTENS15_IS17_S19_NSU_INSB_IJSH_S1A_EEENSB_IJSE_SH_EEEEEEEvEEEENS_8epilogue10collective18CollectiveEpilogueINS1N_23Sm100TmaWarpSpecializedILi4ELi2ELi16ELb1ELb0EEEJSK_NSB_IJNSU_ISH_SE_EENSU_INSC_ILi32EEESE_EEEEESL_NSB_IJNSB_IJllllEEESE_SW_EEESL_S1X_NS1N_6fusion15FusionCallbacksIS1R_NS1Y_17LinearCombinationISL_fSL_fLNS_15FloatRoundStyleE2EEESK_S1V_JEEENSA_5SM1004TMEM4LOAD26SM100_TMEM_LOAD_16dp256b4xES14_NS15_INS16_ILi2ELi4ELi3EEES19_NSU_INSB_IJS1A_S1T_EEENSB_IJS1T_SE_EEEEEEENSA_17SM75_U32x4_LDSM_NENSA_21SM90_TMA_STORE_IM2COLES2C_NSA_17SM90_U32x4_STSM_NENSA_39AutoVectorizingCopyWithAssumedAlignmentILi128EEEEEEvvEEEEvNT_6ParamsE,@function
        .size           _ZN7cutlass13device_kernelINS_4conv6kernel13ConvUniversalINS1_16ConvProblemShapeILNS1_8OperatorE1ELi3EEENS1_10collective14CollectiveConvINS1_47MainloopSm100TmaUmmaWarpSpecializedImplicitGemmILS5_1ELi8ELi3ELi1ELi2EN4cute5tupleIJNSA_1CILi2EEENSC_ILi1EEESE_EEEEENSB_IJNSC_ILi64EEENSC_ILi128EEENSB_IJSH_EEEEEENS_6half_tESL_NSA_8TiledMMAINSA_8MMA_AtomIJNSA_20SM100_MMA_F16BF16_SSISL_SL_fLi64ELi128ELNSA_4UMMA5MajorE0ELSQ_1ELNSP_7ScaleInE0ELSR_0EEEEEENSA_6LayoutINSB_IJSE_SE_SE_EEENSB_IJNSC_ILi0EEESW_SW_EEEEENSB_IJNSA_10UnderscoreESZ_SZ_EEEEENS7_6detail27Sm100ImplicitGemmTileTraitsINSA_20SM90_TMA_LOAD_IM2COLENSA_14ComposedLayoutINSA_7SwizzleILi3ELi4ELi3EEENSA_18smem_ptr_flag_bitsILi16EEENSU_INSB_IJNSC_ILi8EEESH_EEENSB_IJSH_SE_EEEEEEEvEENS13_INSA_23SM90_TMA_LOAD_MULTICASTENS15_IS17_S19_NSU_INSB_IJSH_S1A_EEENSB_IJSE_SH_EEEEEEEvEEEENS_8epilogue10collective18CollectiveEpilogueINS1N_23Sm100TmaWarpSpecializedILi4ELi2ELi16ELb1ELb0EEEJSK_NSB_IJNSU_ISH_SE_EENSU_INSC_ILi32EEESE_EEEEESL_NSB_IJNSB_IJllllEEESE_SW_EEESL_S1X_NS1N_6fusion15FusionCallbacksIS1R_NS1Y_17LinearCombinationISL_fSL_fLNS_15FloatRoundStyleE2EEESK_S1V_JEEENSA_5SM1004TMEM4LOAD26SM100_TMEM_LOAD_16dp256b4xES14_NS15_INS16_ILi2ELi4ELi3EEES19_NSU_INSB_IJS1A_S1T_EEENSB_IJS1T_SE_EEEEEEENSA_17SM75_U32x4_LDSM_NENSA_21SM90_TMA_STORE_IM2COLES2C_NSA_17SM90_U32x4_STSM_NENSA_39AutoVectorizingCopyWithAssumedAlignmentILi128EEEEEEvvEEEEvNT_6ParamsE,(.L_x_186 - _ZN7cutlass13device_kernelINS_4conv6kernel13ConvUniversalINS1_16ConvProblemShapeILNS1_8OperatorE1ELi3EEENS1_10collective14CollectiveConvINS1_47MainloopSm100TmaUmmaWarpSpecializedImplicitGemmILS5_1ELi8ELi3ELi1ELi2EN4cute5tupleIJNSA_1CILi2EEENSC_ILi1EEESE_EEEEENSB_IJNSC_ILi64EEENSC_ILi128EEENSB_IJSH_EEEEEENS_6half_tESL_NSA_8TiledMMAINSA_8MMA_AtomIJNSA_20SM100_MMA_F16BF16_SSISL_SL_fLi64ELi128ELNSA_4UMMA5MajorE0ELSQ_1ELNSP_7ScaleInE0ELSR_0EEEEEENSA_6LayoutINSB_IJSE_SE_SE_EEENSB_IJNSC_ILi0EEESW_SW_EEEEENSB_IJNSA_10UnderscoreESZ_SZ_EEEEENS7_6detail27Sm100ImplicitGemmTileTraitsINSA_20SM90_TMA_LOAD_IM2COLENSA_14ComposedLayoutINSA_7SwizzleILi3ELi4ELi3EEENSA_18smem_ptr_flag_bitsILi16EEENSU_INSB_IJNSC_ILi8EEESH_EEENSB_IJSH_SE_EEEEEEEvEENS13_INSA_23SM90_TMA_LOAD_MULTICASTENS15_IS17_S19_NSU_INSB_IJSH_S1A_EEENSB_IJSE_SH_EEEEEEEvEEEENS_8epilogue10collective18CollectiveEpilogueINS1N_23Sm100TmaWarpSpecializedILi4ELi2ELi16ELb1ELb0EEEJSK_NSB_IJNSU_ISH_SE_EENSU_INSC_ILi32EEESE_EEEEESL_NSB_IJNSB_IJllllEEESE_SW_EEESL_S1X_NS1N_6fusion15FusionCallbacksIS1R_NS1Y_17LinearCombinationISL_fSL_fLNS_15FloatRoundStyleE2EEESK_S1V_JEEENSA_5SM1004TMEM4LOAD26SM100_TMEM_LOAD_16dp256b4xES14_NS15_INS16_ILi2ELi4ELi3EEES19_NSU_INSB_IJS1A_S1T_EEENSB_IJS1T_SE_EEEEEEENSA_17SM75_U32x4_LDSM_NENSA_21SM90_TMA_STORE_IM2COLES2C_NSA_17SM90_U32x4_STSM_NENSA_39AutoVectorizingCopyWithAssumedAlignmentILi128EEEEEEvvEEEEvNT_6ParamsE)
        .other          _ZN7cutlass13device_kernelINS_4conv6kernel13ConvUniversalINS1_16ConvProblemShapeILNS1_8OperatorE1ELi3EEENS1_10collective14CollectiveConvINS1_47MainloopSm100TmaUmmaWarpSpecializedImplicitGemmILS5_1ELi8ELi3ELi1ELi2EN4cute5tupleIJNSA_1CILi2EEENSC_ILi1EEESE_EEEEENSB_IJNSC_ILi64EEENSC_ILi128EEENSB_IJSH_EEEEEENS_6half_tESL_NSA_8TiledMMAINSA_8MMA_AtomIJNSA_20SM100_MMA_F16BF16_SSISL_SL_fLi64ELi128ELNSA_4UMMA5MajorE0ELSQ_1ELNSP_7ScaleInE0ELSR_0EEEEEENSA_6LayoutINSB_IJSE_SE_SE_EEENSB_IJNSC_ILi0EEESW_SW_EEEEENSB_IJNSA_10UnderscoreESZ_SZ_EEEEENS7_6detail27Sm100ImplicitGemmTileTraitsINSA_20SM90_TMA_LOAD_IM2COLENSA_14ComposedLayoutINSA_7SwizzleILi3ELi4ELi3EEENSA_18smem_ptr_flag_bitsILi16EEENSU_INSB_IJNSC_ILi8EEESH_EEENSB_IJSH_SE_EEEEEEEvEENS13_INSA_23SM90_TMA_LOAD_MULTICASTENS15_IS17_S19_NSU_INSB_IJSH_S1A_EEENSB_IJSE_SH_EEEEEEEvEEEENS_8epilogue10collective18CollectiveEpilogueINS1N_23Sm100TmaWarpSpecializedILi4ELi2ELi16ELb1ELb0EEEJSK_NSB_IJNSU_ISH_SE_EENSU_INSC_ILi32EEESE_EEEEESL_NSB_IJNSB_IJllllEEESE_SW_EEESL_S1X_NS1N_6fusion15FusionCallbacksIS1R_NS1Y_17LinearCombinationISL_fSL_fLNS_15FloatRoundStyleE2EEESK_S1V_JEEENSA_5SM1004TMEM4LOAD26SM100_TMEM_LOAD_16dp256b4xES14_NS15_INS16_ILi2ELi4ELi3EEES19_NSU_INSB_IJS1A_S1T_EEENSB_IJS1T_SE_EEEEEEENSA_17SM75_U32x4_LDSM_NENSA_21SM90_TMA_STORE_IM2COLES2C_NSA_17SM90_U32x4_STSM_NENSA_39AutoVectorizingCopyWithAssumedAlignmentILi128EEEEEEvvEEEEvNT_6ParamsE,@"STO_CUDA_ENTRY STV_DEFAULT"
_ZN7cutlass13device_kernelINS_4conv6kernel13ConvUniversalINS1_16ConvProblemShapeILNS1_8OperatorE1ELi3EEENS1_10collective14CollectiveConvINS1_47MainloopSm100TmaUmmaWarpSpecializedImplicitGemmILS5_1ELi8ELi3ELi1ELi2EN4cute5tupleIJNSA_1CILi2EEENSC_ILi1EEESE_EEEEENSB_IJNSC_ILi64EEENSC_ILi128EEENSB_IJSH_EEEEEENS_6half_tESL_NSA_8TiledMMAINSA_8MMA_AtomIJNSA_20SM100_MMA_F16BF16_SSISL_SL_fLi64ELi128ELNSA_4UMMA5MajorE0ELSQ_1ELNSP_7ScaleInE0ELSR_0EEEEEENSA_6LayoutINSB_IJSE_SE_SE_EEENSB_IJNSC_ILi0EEESW_SW_EEEEENSB_IJNSA_10UnderscoreESZ_SZ_EEEEENS7_6detail27Sm100ImplicitGemmTileTraitsINSA_20SM90_TMA_LOAD_IM2COLENSA_14ComposedLayoutINSA_7SwizzleILi3ELi4ELi3EEENSA_18smem_ptr_flag_bitsILi16EEENSU_INSB_IJNSC_ILi8EEESH_EEENSB_IJSH_SE_EEEEEEEvEENS13_INSA_23SM90_TMA_LOAD_MULTICASTENS15_IS17_S19_NSU_INSB_IJSH_S1A_EEENSB_IJSE_SH_EEEEEEEvEEEENS_8epilogue10collective18CollectiveEpilogueINS1N_23Sm100TmaWarpSpecializedILi4ELi2ELi16ELb1ELb0EEEJSK_NSB_IJNSU_ISH_SE_EENSU_INSC_ILi32EEESE_EEEEESL_NSB_IJNSB_IJllllEEESE_SW_EEESL_S1X_NS1N_6fusion15FusionCallbacksIS1R_NS1Y_17LinearCombinationISL_fSL_fLNS_15FloatRoundStyleE2EEESK_S1V_JEEENSA_5SM1004TMEM4LOAD26SM100_TMEM_LOAD_16dp256b4xES14_NS15_INS16_ILi2ELi4ELi3EEES19_NSU_INSB_IJS1A_S1T_EEENSB_IJS1T_SE_EEEEEEENSA_17SM75_U32x4_LDSM_NENSA_21SM90_TMA_STORE_IM2COLES2C_NSA_17SM90_U32x4_STSM_NENSA_39AutoVectorizingCopyWithAssumedAlignmentILi128EEEEEEvvEEEEvNT_6ParamsE:
[----:B------:R-:W1:Y:S01]  /*0000*/  LDC R1, c[0x0][0x37c] ;  /* 0x0000df00ff017b82 */ /* 0x000e620000000800 */
[----:B------:R-:W2:Y:S01]  /*0010*/  S2R R50, SR_TID.X ;  /* 0x0000000000327919 */ /* 0x000ea20000002100 */
[----:B------:R-:W3:Y:S01]  /*0020*/  LDCU.64 UR8, c[0x0][0x990] ;  /* 0x00013200ff0877ac */ /* 0x000ee20008000a00 */
[----:B-1----:R-:W-:Y:S01]  /*0030*/  VIADD R1, R1, 0xfffffff8 ;  /* 0xfffffff801017836 */ /* 0x002fe20000000000 */
[----:B------:R-:W-:Y:S02]  /*0040*/  PRMT R51, RZ, 0x7610, R51 ;  /* 0x00007610ff337816 */ /* 0x000fe40000000033 */
[----:B------:R-:W-:Y:S01]  /*0050*/  ELECT P3, URZ, PT ;  /* 0x0000000000ff782f */ /* 0x000fe20003860000 */
[----:B---3--:R-:W-:-:S04]  /*0060*/  UISETP.NE.U32.AND UP0, UPT, UR8, URZ, UPT ;  /* 0x000000ff0800728c */ /* 0x008fc8000bf05070 */
[----:B------:R-:W-:Y:S01]  /*0070*/  UISETP.NE.AND.EX UP0, UPT, UR9, URZ, UPT, UP0 ;  /* 0x000000ff0900728c */ /* 0x000fe2000bf05300 */
[----:B--2---:R-:W-:-:S05]  /*0080*/  SHF.R.U32.HI R52, RZ, 0x5, R50 ;  /* 0x00000005ff347819 */ /* 0x004fca0000011632 */
[----:B------:R-:W1:Y:S02]  /*0090*/  SHFL.IDX PT, R0, R52, RZ, 0x1f ;  /* 0x00001fff34007589 */ /* 0x000e6400000e0000 */
[----:B-1----:R-:W-:Y:S01]  /*00a0*/  R2UR UR18, R0 ;  /* 0x00000000001272ca */ /* 0x002fe200000e0000 */
[----:B------:R-:W-:-:S14]  /*00b0*/  BRA.U UP0, `(.L_x_0) ;  /* 0x0000000100307547 */ /* 0x000fdc000b800000 */
[----:B------:R-:W1:Y:S02]  /*00c0*/  LDCU.64 UR4, c[0x0][0x988] ;  /* 0x00013100ff0477ac */ /* 0x000e640008000a00 */
[----:B-1----:R-:W-:-:S04]  /*00d0*/  UISETP.NE.U32.AND UP0, UPT, UR4, URZ, UPT ;  /* 0x000000ff0400728c */ /* 0x002fc8000bf05070 */
[----:B------:R-:W-:-:S09]  /*00e0*/  UISETP.NE.AND.EX UP0, UPT, UR5, URZ, UPT, UP0 ;  /* 0x000000ff0500728c */ /* 0x000fd2000bf05300 */
[----:B------:R-:W-:Y:S05]  /*00f0*/  BRA.U !UP0, `(.L_x_1) ;  /* 0x0000000108147547 */ /* 0x000fea000b800000 */
[----:B------:R-:W1:Y:S01]  /*0100*/  LDC.64 R2, c[0x0][0x988] ;  /* 0x00026200ff027b82 */ /* 0x000e620000000a00 */
[----:B------:R-:W1:Y:S02]  /*0110*/  LDCU.64 UR4, c[0x0][0x358] ;  /* 0x00006b00ff0477ac */ /* 0x000e640008000a00 */
[----:B-1----:R1:W5:Y:S01]  /*0120*/  LDG.E R27, desc[UR4][R2.64] ;  /* 0x00000004021b7981 */ /* 0x002362000c1e1900 */
[----:B------:R-:W-:Y:S01]  /*0130*/  HFMA2 R51, -RZ, RZ, 0, 5.9604644775390625e-08 ;  /* 0x00000001ff337431 */ /* 0x000fe200000001ff */
[----:B------:R-:W-:Y:S05]  /*0140*/  BRA `(.L_x_0) ;  /* 0x00000000000c7947 */ /* 0x000fea0003800000 */
.L_x_1:
[----:B------:R-:W1:Y:S01]  /*0150*/  LDCU UR4, c[0x0][0x980] ;  /* 0x00013000ff0477ac */ /* 0x000e620008000800 */
[----:B------:R-:W-:Y:S01]  /*0160*/  HFMA2 R51, -RZ, RZ, 0, 5.9604644775390625e-08 ;  /* 0x00000001ff337431 */ /* 0x000fe200000001ff */
[----:B-1----:R-:W-:-:S07]  /*0170*/  MOV R27, UR4 ;  /* 0x00000004001b7c02 */ /* 0x002fce0008000f00 */
.L_x_0:
[----:B------:R-:W2:Y:S02]  /*0180*/  LDCU.64 UR4, c[0x0][0x9b0] ;  /* 0x00013600ff0477ac */ /* 0x000ea40008000a00 */
[----:B--2---:R-:W-:-:S04]  /*0190*/  UISETP.NE.U32.AND UP0, UPT, UR4, URZ, UPT ;  /* 0x000000ff0400728c */ /* 0x004fc8000bf05070 */
[----:B------:R-:W-:-:S09]  /*01a0*/  UISETP.NE.AND.EX UP0, UPT, UR5, URZ, UPT, UP0 ;  /* 0x000000ff0500728c */ /* 0x000fd2000bf05300 */
[----:B------:R-:W-:Y:S05]  /*01b0*/  BRA.U UP0, `(.L_x_2) ;  /* 0x0000000100287547 */ /* 0x000fea000b800000 */
[----:B------:R-:W2:Y:S02]  /*01c0*/  LDCU.64 UR4, c[0x0][0x9a8] ;  /* 0x00013500ff0477ac */ /* 0x000ea40008000a00 */
[----:B--2---:R-:W-:-:S04]  /*01d0*/  UISETP.NE.U32.AND UP0, UPT, UR4, URZ, UPT ;  /* 0x000000ff0400728c */ /* 0x004fc8000bf05070 */
[----:B------:R-:W-:-:S09]  /*01e0*/  UISETP.NE.AND.EX UP0, UPT, UR5, URZ, UPT, UP0 ;  /* 0x000000ff0500728c */ /* 0x000fd2000bf05300 */
[----:B------:R-:W-:Y:S05]  /*01f0*/  BRA.U !UP0, `(.L_x_3) ;  /* 0x0000000108107547 */ /* 0x000fea000b800000 */
[----:B------:R-:W2:Y:S01]  /*0200*/  LDC.64 R24, c[0x0][0x9a8] ;  /* 0x00026a00ff187b82 */ /* 0x000ea20000000a00 */
[----:B------:R-:W2:Y:S02]  /*0210*/  LDCU.64 UR4, c[0x0][0x358] ;  /* 0x00006b00ff0477ac */ /* 0x000ea40008000a00 */
[----:B--2---:R2:W5:Y:S01]  /*0220*/  LDG.E R24, desc[UR4][R24.64] ;  /* 0x0000000418187981 */ /* 0x004562000c1e1900 */
[----:B------:R-:W-:Y:S05]  /*0230*/  BRA `(.L_x_2) ;  /* 0x0000000000087947 */ /* 0x000fea0003800000 */
.L_x_3:
[----:B------:R-:W2:Y:S02]  /*0240*/  LDCU UR4, c[0x0][0x9a0] ;  /* 0x00013400ff0477ac */ /* 0x000ea40008000800 */
[----:B--2---:R-:W-:Y:S02]  /*0250*/  MOV R24, UR4 ;  /* 0x0000000400187c02 */ /* 0x004fe40008000f00 */
.L_x_2:
[----:B------:R-:W-:Y:S01]  /*0260*/  IMAD.U32 R0, RZ, RZ, UR18 ;  /* 0x00000012ff007e24 */ /* 0x000fe2000f8e00ff */
[----:B------:R-:W-:Y:S04]  /*0270*/  BSSY.RECONVERGENT B0, `(.L_x_4) ;  /* 0x000000c000007945 */ /* 0x000fe80003800200 */
[C---:B------:R-:W-:Y:S02]  /*0280*/  ISETP.NE.OR P1, PT, R0.reuse, 0x1, !P3 ;  /* 0x000000010000780c */ /* 0x040fe40005f25670 */
[----:B------:R-:W-:-:S11]  /*0290*/  ISETP.NE.OR P0, PT, R0, 0x3, !P3 ;  /* 0x000000030000780c */ /* 0x000fd60005f05670 */
[----:B------:R-:W-:Y:S05]  /*02a0*/  @P1 BRA `(.L_x_5) ;  /* 0x0000000000201947 */ /* 0x000fea0003800000 */
[----:B------:R-:W3:Y:S02]  /*02b0*/  LDCU.64 UR4, c[0x0][0x348] ;  /* 0x00006900ff0477ac */ /* 0x000ee40008000a00 */
[----:B---3--:R-:W-:Y:S02]  /*02c0*/  UIADD3 UR6, UP1, UPT, UR4, 0x80, URZ ;  /* 0x0000008004067890 */ /* 0x008fe4000ff3e0ff */
[----:B------:R-:W-:Y:S02]  /*02d0*/  UIADD3 UR4, UP0, UPT, UR4, 0x200, URZ ;  /* 0x0000020004047890 */ /* 0x000fe4000ff1e0ff */
[----:B------:R-:W-:Y:S02]  /*02e0*/  UIADD3.X UR7, UPT, UPT, URZ, UR5, URZ, UP1, !UPT ;  /* 0x00000005ff077290 */ /* 0x000fe40008ffe4ff */
[----:B------:R-:W-:-:S07]  /*02f0*/  UIADD3.X UR5, UPT, UPT, URZ, UR5, URZ, UP0, !UPT ;  /* 0x00000005ff057290 */ /* 0x000fce00087fe4ff */
[----:B------:R3:W-:Y:S02]  /*0300*/  UTMACCTL.PF [UR6] ;  /* 0x00000000060079b9 */ /* 0x0007e40008040000 */
[----:B------:R3:W-:Y:S02]  /*0310*/  UTMACCTL.PF [UR4] ;  /* 0x00000000040079b9 */ /* 0x0007e40008040000 */
[----:B---3--:R-:W-:Y:S01]  /*0320*/  NOP ;  /* 0x0000000000007918 */ /* 0x008fe20000000000 */
.L_x_5:
[----:B------:R-:W-:Y:S05]  /*0330*/  BSYNC.RECONVERGENT B0 ;  /* 0x0000000000007941 */ /* 0x000fea0003800200 */
.L_x_4:
[----:B------:R-:W-:Y:S04]  /*0340*/  BSSY.RECONVERGENT B0, `(.L_x_6) ;  /* 0x000000a000007945 */ /* 0x000fe80003800200 */
        /* <DEDUP_REMOVED lines=9> */
.L_x_7:
[----:B------:R-:W-:Y:S05]  /*03e0*/  BSYNC.RECONVERGENT B0 ;  /* 0x0000000000007941 */ /* 0x000fea0003800200 */
.L_x_6:
[----:B------:R-:W3:Y:S01]  /*03f0*/  LDCU.64 UR4, c[0x0][0x988] ;  /* 0x00013100ff0477ac */ /* 0x000ee20008000a00 */
[----:B------:R-:W-:Y:S02]  /*0400*/  UISETP.EQ.U32.AND UP2, UPT, UR8, URZ, UPT ;  /* 0x000000ff0800728c */ /* 0x000fe4000bf42070 */
[----:B------:R-:W-:Y:S02]  /*0410*/  UPLOP3.LUT UP3, UPT, UPT, UPT, UPT, 0x80, 0x8 ;  /* 0x000000000008789c */ /* 0x000fe40003f6f070 */
[----:B---3--:R-:W-:-:S04]  /*0420*/  UISETP.NE.U32.AND UP0, UPT, UR4, URZ, UPT ;  /* 0x000000ff0400728c */ /* 0x008fc8000bf05070 */
[----:B------:R-:W-:-:S04]  /*0430*/  UISETP.NE.AND.EX UP1, UPT, UR5, URZ, UPT, UP0 ;  /* 0x000000ff0500728c */ /* 0x000fc8000bf25300 */
[----:B------:R-:W-:-:S04]  /*0440*/  UISETP.EQ.OR.EX UP4, UPT, UR9, URZ, !UP1, UP2 ;  /* 0x000000ff0900728c */ /* 0x000fc8000cf82720 */
[----:B------:R-:W-:-:S06]  /*0450*/  UP2UR UR4, UPR, URZ, 0x10 ;  /* 0x00000010ff047883 */ /* 0x000fcc0008000000 */
[----:B------:R-:W-:Y:S01]  /*0460*/  MOV R59, UR4 ;  /* 0x00000004003b7c02 */ /* 0x000fe20008000f00 */
[----:B------:R-:W-:Y:S06]  /*0470*/  BRA.U !UP4, `(.L_x_8) ;  /* 0x000000010c207547 */ /* 0x000fec000b800000 */
[----:B------:R-:W-:Y:S01]  /*0480*/  UISETP.NE.U32.AND UP2, UPT, UR8, URZ, UPT ;  /* 0x000000ff0800728c */ /* 0x000fe2000bf45070 */
[----:B-----5:R-:W-:Y:S01]  /*0490*/  FSETP.NEU.AND P0, PT, R27, RZ, PT ;  /* 0x000000ff1b00720b */ /* 0x020fe20003f0d000 */
[----:B------:R-:W-:Y:S02]  /*04a0*/  USEL UR4, URZ, 0xffffffff, UP1 ;  /* 0xffffffffff047887 */ /* 0x000fe40008800000 */
[----:B------:R-:W-:-:S10]  /*04b0*/  UISETP.NE.AND.EX UP2, UPT, UR9, URZ, UPT, UP2 ;  /* 0x000000ff0900728c */ /* 0x000fd4000bf45320 */
[----:B------:R-:W-:Y:S01]  /*04c0*/  VOTEU.ANY UP0, P0 ;  /* 0x0000000000ff7886 */ /* 0x000fe20000000100 */
[----:B------:R-:W-:-:S04]  /*04d0*/  @!UP2 USEL UR4, URZ, 0xffffffff, UP0 ;  /* 0xffffffffff04a887 */ /* 0x000fc80008000000 */
[----:B------:R-:W-:-:S04]  /*04e0*/  ULOP3.LUT UR4, UR4, 0x1, URZ, 0xc0, !UPT ;  /* 0x0000000104047892 */ /* 0x000fc8000f8ec0ff */
[----:B------:R-:W-:-:S11]  /*04f0*/  UISETP.NE.U32.AND UP3, UPT, UR4, 0x1, UPT ;  /* 0x000000010400788c */ /* 0x000fd6000bf65070 */
.L_x_8:
[----:B-1----:R-:W1:Y:S02]  /*0500*/  SHFL.IDX PT, R2, R52, RZ, 0x1f ;  /* 0x00001fff34027589 */ /* 0x002e6400000e0000 */
[----:B-1----:R-:W-:-:S13]  /*0510*/  ISETP.NE.AND P0, PT, R2, RZ, PT ;  /* 0x000000ff0200720c */ /* 0x002fda0003f05270 */
[----:B------:R-:W-:Y:S05]  /*0520*/  @P0 BRA `(.L_x_9) ;  /* 0x0000000000840947 */ /* 0x000fea0003800000 */
[----:B------:R-:W-:Y:S01]  /*0530*/  ELECT P0, URZ, PT ;  /* 0x0000000000ff782f */ /* 0x000fe20003800000 */
[----:B------:R-:W-:-:S12]  /*0540*/  BSSY.RECONVERGENT B0, `(.L_x_9) ;  /* 0x000001f000007945 */ /* 0x000fd80003800200 */
[----:B------:R-:W-:Y:S05]  /*0550*/  @!P0 BRA `(.L_x_10) ;  /* 0x0000000000748947 */ /* 0x000fea0003800000 */
[----:B------:R-:W1:Y:S01]  /*0560*/  S2UR UR4, SR_CgaCtaId ;  /* 0x00000000000479c3 */ /* 0x000e620000008800 */
[----:B------:R-:W-:Y:S01]  /*0570*/  UMOV UR5, 0x400 ;  /* 0x0000040000057882 */ /* 0x000fe20000000000 */
[----:B------:R-:W-:Y:S01]  /*0580*/  UMOV UR8, 0x1 ;  /* 0x0000000100087882 */ /* 0x000fe20000000000 */
[----:B------:R-:W-:Y:S01]  /*0590*/  UMOV UR6, 0x2 ;  /* 0x0000000200067882 */ /* 0x000fe20000000000 */
[----:B------:R-:W-:-:S04]  /*05a0*/  UIADD3 UR8, UPT, UPT, -UR8, 0x100000, URZ ;  /* 0x0010000008087890 */ /* 0x000fc8000fffe1ff */
[----:B------:R-:W-:Y:S02]  /*05b0*/  USHF.L.U32 UR9, UR8, 0xb, URZ ;  /* 0x0000000b08097899 */ /* 0x000fe400080006ff */
[----:B------:R-:W-:Y:S02]  /*05c0*/  USHF.L.U32 UR8, UR8, 0x1, URZ ;  /* 0x0000000108087899 */ /* 0x000fe400080006ff */
[----:B------:R-:W-:-:S04]  /*05d0*/  UIADD3 UR6, UPT, UPT, -UR6, 0x100000, URZ ;  /* 0x0010000006067890 */ /* 0x000fc8000fffe1ff */
[----:B------:R-:W-:Y:S02]  /*05e0*/  USHF.L.U32 UR7, UR6, 0xb, URZ ;  /* 0x0000000b06077899 */ /* 0x000fe400080006ff */
[----:B------:R-:W-:Y:S02]  /*05f0*/  USHF.L.U32 UR6, UR6, 0x1, URZ ;  /* 0x0000000106067899 */ /* 0x000fe400080006ff */
[----:B-1----:R-:W-:Y:S01]  /*0600*/  ULEA UR4, UR4, UR5, 0x18 ;  /* 0x0000000504047291 */ /* 0x002fe2000f8ec0ff */
[----:B------:R-:W1:Y:S11]  /*0610*/  FENCE.VIEW.ASYNC.S ;  /* 0x00000000000073c6 */ /* 0x000e760000000000 */
[----:B-1----:R1:W3:Y:S01]  /*0620*/  SYNCS.EXCH.64 URZ, [UR4], UR8 ;  /* 0x0000000804ff75b2 */ /* 0x0022e20008000100 */
[----:B------:R1:W4:Y:S01]  /*0630*/  SYNCS.EXCH.64 URZ, [UR4+0x40], UR6 ;  /* 0x0000400604ff75b2 */ /* 0x0003220008000100 */
[----:B------:R1:W1:Y:S01]  /*0640*/  SYNCS.EXCH.64 URZ, [UR4+0x8], UR8 ;  /* 0x0000080804ff75b2 */ /* 0x0002620008000100 */
        /* <DEDUP_REMOVED lines=13> */
[----:B------:R-:W-:Y:S01]  /*0720*/  NOP ;  /* 0x0000000000007918 */ /* 0x000fe20000000000 */
.L_x_10:
[----:B-1----:R-:W-:Y:S05]  /*0730*/  BSYNC.RECONVERGENT B0 ;  /* 0x0000000000007941 */ /* 0x002fea0003800200 */
.L_x_9:
[----:B------:R-:W1:Y:S01]  /*0740*/  SHFL.IDX PT, R2, R52, RZ, 0x1f ;  /* 0x00001fff34027589 */ /* 0x000e6200000e0000 */
[----:B------:R-:W-:Y:S01]  /*0750*/  NOP ;  /* 0x0000000000007918 */ /* 0x000fe20000000000 */
[----:B-1----:R-:W-:-:S13]  /*0760*/  ISETP.NE.AND P0, PT, R2, 0x1, PT ;  /* 0x000000010200780c */ /* 0x002fda0003f05270 */
[----:B------:R-:W-:Y:S05]  /*0770*/  @P0 BRA `(.L_x_11) ;  /* 0x0000000000580947 */ /* 0x000fea0003800000 */
        /* <DEDUP_REMOVED lines=9> */
[----:B------:R-:W-:Y:S01]  /*0810*/  USHF.L.U32 UR6, UR6, 0x1, URZ ;  /* 0x0000000106067899 */ /* 0x000fe200080006ff */
[----:B------:R-:W-:Y:S01]  /*0820*/  ELECT P0, URZ, PT ;  /* 0x0000000000ff782f */ /* 0x000fe20003800000 */
[----:B-1----:R-:W-:Y:S01]  /*0830*/  ULEA UR4, UR4, UR5, 0x18 ;  /* 0x0000000504047291 */ /* 0x002fe2000f8ec0ff */
[----:B------:R-:W1:Y:S11]  /*0840*/  FENCE.VIEW.ASYNC.S ;  /* 0x00000000000073c6 */ /* 0x000e760000000000 */
[----:B-1----:R1:W1:Y:S01]  /*0850*/  SYNCS.EXCH.64 URZ, [UR4+0x80], UR8 ;  /* 0x0000800804ff75b2 */ /* 0x0022620008000100 */
        /* <DEDUP_REMOVED lines=8> */
.L_x_11:
[----:B------:R-:W2:Y:S01]  /*08e0*/  SHFL.IDX PT, R2, R52, RZ, 0x1f ;  /* 0x00001fff34027589 */ /* 0x000ea200000e0000 */
[----:B------:R-:W-:Y:S01]  /*08f0*/  NOP ;  /* 0x0000000000007918 */ /* 0x000fe20000000000 */
[----:B--2---:R-:W-:-:S13]  /*0900*/  ISETP.NE.AND P0, PT, R2, 0x3, PT ;  /* 0x000000030200780c */ /* 0x004fda0003f05270 */
[----:B------:R-:W-:Y:S05]  /*0910*/  @P0 BRA `(.L_x_12) ;  /* 0x0000000000300947 */ /* 0x000fea0003800000 */
[----:B-1----:R-:W1:Y:S01]  /*0920*/  S2UR UR4, SR_CgaCtaId ;  /* 0x00000000000479c3 */ /* 0x002e620000008800 */
[----:B------:R-:W-:Y:S01]  /*0930*/  UMOV UR6, 0x400 ;  /* 0x0000040000067882 */ /* 0x000fe20000000000 */
[----:B------:R-:W-:Y:S01]  /*0940*/  UMOV UR5, 0x20 ;  /* 0x0000002000057882 */ /* 0x000fe20000000000 */
[----:B------:R-:W-:Y:S01]  /*0950*/  ELECT P0, URZ, PT ;  /* 0x0000000000ff782f */ /* 0x000fe20003800000 */
[----:B-1----:R-:W-:Y:S02]  /*0960*/  ULEA UR6, UR4, UR6, 0x18 ;  /* 0x0000000604067291 */ /* 0x002fe4000f8ec0ff */
[----:B------:R-:W-:-:S04]  /*0970*/  UIADD3 UR4, UPT, UPT, -UR5, 0x100000, URZ ;  /* 0x0010000005047890 */ /* 0x000fc8000fffe1ff */
[----:B------:R-:W-:Y:S02]  /*0980*/  USHF.L.U32 UR5, UR4, 0xb, URZ ;  /* 0x0000000b04057899 */ /* 0x000fe400080006ff */
[----:B------:R-:W-:Y:S01]  /*0990*/  USHF.L.U32 UR4, UR4, 0x1, URZ ;  /* 0x0000000104047899 */ /* 0x000fe200080006ff */
[----:B------:R-:W1:Y:S11]  /*09a0*/  FENCE.VIEW.ASYNC.S ;  /* 0x00000000000073c6 */ /* 0x000e760000000000 */
[----:B-1----:R2:W1:Y:S01]  /*09b0*/  SYNCS.EXCH.64 URZ, [UR6+0xc0], UR4 ;  /* 0x0000c00406ff75b2 */ /* 0x0024620008000100 */
[----:B------:R2:W1:Y:S02]  /*09c0*/  SYNCS.EXCH.64 URZ, [UR6+0xc8], UR4 ;  /* 0x0000c80406ff75b2 */ /* 0x0004640008000100 */
[----:B--2---:R-:W-:Y:S01]  /*09d0*/  NOP ;  /* 0x0000000000007918 */ /* 0x004fe20000000000 */
.L_x_12:
[----:B------:R-:W2:Y:S01]  /*09e0*/  SHFL.IDX PT, R2, R52, RZ, 0x1f ;  /* 0x00001fff34027589 */ /* 0x000ea200000e0000 */
[----:B------:R-:W-:Y:S01]  /*09f0*/  NOP ;  /* 0x0000000000007918 */ /* 0x000fe20000000000 */
[----:B--2---:R-:W-:-:S13]  /*0a00*/  ISETP.NE.AND P0, PT, R2, 0x4, PT ;  /* 0x000000040200780c */ /* 0x004fda0003f05270 */
[----:B------:R-:W-:Y:S05]  /*0a10*/  @P0 BRA `(.L_x_13) ;  /* 0x0000000000440947 */ /* 0x000fea0003800000 */
[----:B-1----:R-:W1:Y:S01]  /*0a20*/  S2UR UR6, SR_CgaCtaId ;  /* 0x00000000000679c3 */ /* 0x002e620000008800 */
[----:B------:R-:W-:Y:S01]  /*0a30*/  UMOV UR4, 0x1e0 ;  /* 0x000001e000047882 */ /* 0x000fe20000000000 */
[----:B------:R-:W-:Y:S01]  /*0a40*/  UMOV UR5, 0x400 ;  /* 0x0000040000057882 */ /* 0x000fe20000000000 */
[----:B------:R-:W-:Y:S01]  /*0a50*/  USEL UR4, UR4, 0x1a0, UP3 ;  /* 0x000001a004047887 */ /* 0x000fe20009800000 */
[----:B------:R-:W-:Y:S01]  /*0a60*/  UMOV UR8, 0x1 ;  /* 0x0000000100087882 */ /* 0x000fe20000000000 */
[----:B------:R-:W-:Y:S01]  /*0a70*/  ELECT P0, URZ, PT ;  /* 0x0000000000ff782f */ /* 0x000fe20003800000 */
[----:B------:R-:W-:-:S04]  /*0a80*/  UIADD3 UR8, UPT, UPT, -UR8, 0x100000, URZ ;  /* 0x0010000008087890 */ /* 0x000fc8000fffe1ff */
[----:B------:R-:W-:Y:S02]  /*0a90*/  USHF.L.U32 UR9, UR8, 0xb, URZ ;  /* 0x0000000b08097899 */ /* 0x000fe400080006ff */
[----:B------:R-:W-:Y:S02]  /*0aa0*/  USHF.L.U32 UR8, UR8, 0x1, URZ ;  /* 0x0000000108087899 */ /* 0x000fe400080006ff */
[----:B-1----:R-:W-:Y:S02]  /*0ab0*/  ULEA UR6, UR6, UR5, 0x18 ;  /* 0x0000000506067291 */ /* 0x002fe4000f8ec0ff */
[----:B------:R-:W-:-:S04]  /*0ac0*/  UIADD3 UR4, UPT, UPT, -UR4, 0x100000, URZ ;  /* 0x0010000004047890 */ /* 0x000fc8000fffe1ff */
[----:B------:R-:W-:Y:S02]  /*0ad0*/  USHF.L.U32 UR5, UR4, 0xb, URZ ;  /* 0x0000000b04057899 */ /* 0x000fe400080006ff */
[----:B------:R-:W-:Y:S01]  /*0ae0*/  USHF.L.U32 UR4, UR4, 0x1, URZ ;  /* 0x0000000104047899 */ /* 0x000fe200080006ff */
[----:B------:R-:W1:Y:S03]  /*0af0*/  FENCE.VIEW.ASYNC.S ;  /* 0x00000000000073c6 */ /* 0x000e660000000000 */
[----:B-1----:R2:W1:Y:S08]  /*0b00*/  SYNCS.EXCH.64 URZ, [UR6+0xd0], UR8 ;  /* 0x0000d00806ff75b2 */ /* 0x0024700008000100 */
[----:B------:R2:W1:Y:S02]  /*0b10*/  SYNCS.EXCH.64 URZ, [UR6+0xd8], UR4 ;  /* 0x0000d80406ff75b2 */ /* 0x0004640008000100 */
[----:B--2---:R-:W-:Y:S01]  /*0b20*/  NOP ;  /* 0x0000000000007918 */ /* 0x004fe20000000000 */
.L_x_13:
[----:B------:R-:W2:Y:S01]  /*0b30*/  SHFL.IDX PT, R2, R52, RZ, 0x1f ;  /* 0x00001fff34027589 */ /* 0x000ea200000e0000 */
[----:B------:R-:W-:Y:S01]  /*0b40*/  NOP ;  /* 0x0000000000007918 */ /* 0x000fe20000000000 */
[----:B--2---:R-:W-:-:S13]  /*0b50*/  ISETP.NE.AND P0, PT, R2, 0x5, PT ;  /* 0x000000050200780c */ /* 0x004fda0003f05270 */
[----:B------:R-:W-:Y:S05]  /*0b60*/  @P0 BRA `(.L_x_14) ;  /* 0x0000000000480947 */ /* 0x000fea0003800000 */
[----:B------:R-:W2:Y:S01]  /*0b70*/  S2UR UR5, SR_CgaCtaId ;  /* 0x00000000000579c3 */ /* 0x000ea20000008800 */
[----:B-1----:R-:W-:Y:S01]  /*0b80*/  UMOV UR4, 0x400 ;  /* 0x0000040000047882 */ /* 0x002fe20000000000 */
        /* <DEDUP_REMOVED lines=9> */
[----:B--2---:R-:W-:Y:S01]  /*0c20*/  ULEA UR4, UR5, UR4, 0x18 ;  /* 0x0000000405047291 */ /* 0x004fe2000f8ec0ff */
[----:B------:R-:W1:Y:S11]  /*0c30*/  FENCE.VIEW.ASYNC.S ;  /* 0x00000000000073c6 */ /* 0x000e760000000000 */
[----:B-1----:R2:W1:Y:S01]  /*0c40*/  SYNCS.EXCH.64 URZ, [UR4+0xe0], UR8 ;  /* 0x0000e00804ff75b2 */ /* 0x0024620008000100 */
[----:B------:R2:W1:Y:S01]  /*0c50*/  SYNCS.EXCH.64 URZ, [UR4+0xf0], UR6 ;  /* 0x0000f00604ff75b2 */ /* 0x0004620008000100 */
[----:B------:R2:W1:Y:S01]  /*0c60*/  SYNCS.EXCH.64 URZ, [UR4+0xe8], UR8 ;  /* 0x0000e80804ff75b2 */ /* 0x0004620008000100 */
[----:B------:R2:W1:Y:S02]  /*0c70*/  SYNCS.EXCH.64 URZ, [UR4+0xf8], UR6 ;  /* 0x0000f80604ff75b2 */ /* 0x0004640008000100 */
[----:B--2---:R-:W-:Y:S01]  /*0c80*/  NOP ;  /* 0x0000000000007918 */ /* 0x004fe20000000000 */
.L_x_14:
[----:B-1----:R-:W1:Y:S01]  /*0c90*/  LDCU UR4, c[0x0][0x36c] ;  /* 0x00006d80ff0477ac */ /* 0x002e620008000800 */
[----:B------:R-:W-:Y:S01]  /*0ca0*/  ISETP.NE.OR P3, PT, R0, 0x2, !P3 ;  /* 0x000000020000780c */ /* 0x000fe20005f65670 */
[----:B------:R-:W-:Y:S01]  /*0cb0*/  NOP ;  /* 0x0000000000007918 */ /* 0x000fe20000000000 */
[----:B------:R-:W-:Y:S01]  /*0cc0*/  LOP3.LUT R0, R50, 0x1f, RZ, 0xc0, !PT ;  /* 0x0000001f32007812 */ /* 0x000fe200078ec0ff */
[----:B------:R-:W-:Y:S02]  /*0cd0*/  UISETP.NE.AND UP5, UPT, UR18, 0x2, UPT ;  /* 0x000000021200788c */ /* 0x000fe4000bfa5270 */
[----:B------:R-:W-:Y:S02]  /*0ce0*/  UISETP.NE.AND UP4, UPT, UR18, URZ, UPT ;  /* 0x000000ff1200728c */ /* 0x000fe4000bf85270 */
[----:B-1----:R-:W-:-:S09]  /*0cf0*/  UISETP.EQ.U32.AND UP6, UPT, UR4, 0x1, UPT ;  /* 0x000000010400788c */ /* 0x002fd2000bfc2070 */
[----:B------:R-:W-:Y:S05]  /*0d00*/  BRA.U !UP6, `(.L_x_15) ;  /* 0x000000010e087547 */ /* 0x000fea000b800000 */
[----:B---34-:R-:W-:Y:S01]  /*0d10*/  UCGABAR_ARV ;  /* 0x00000000000079c7 */ /* 0x018fe20008000000 */
[----:B------:R-:W-:Y:S05]  /*0d20*/  BRA `(.L_x_16) ;  /* 0x0000000000047947 */ /* 0x000fea0003800000 */
.L_x_15:
[----:B---34-:R-:W-:Y:S01]  /*0d30*/  NOP ;  /* 0x0000000000007918 */ /* 0x018fe20000000000 */
.L_x_16:
[----:B------:R-:W1:Y:S01]  /*0d40*/  S2R R4, SR_CTAID.Y ;  /* 0x0000000000047919 */ /* 0x000e620000002600 */
[----:B------:R-:W2:Y:S01]  /*0d50*/  S2UR UR51, SR_CTAID.X ;  /* 0x00000000003379c3 */ /* 0x000ea20000002500 */
[----:B------:R-:W-:-:S05]  /*0d60*/  CS2R.32 R45, SR_CgaSize ;  /* 0x00000000002d7805 */ /* 0x000fca0000008a00 */
[----:B------:R-:W-:-:S05]  /*0d70*/  IMAD R45, R45, -0xa0, RZ ;  /* 0xffffff602d2d7824 */ /* 0x000fca00078e02ff */
[----:B------:R-:W-:-:S14]  /*0d80*/  R2UR UR5, R45 ;  /* 0x000000002d0572ca */ /* 0x000fdc00000e0000 */
[----:B------:R-:W3:Y:S01]  /*0d90*/  LDCU UR5, c[0x0][UR5+0x2b0] ;  /* 0x00005600050577ac */ /* 0x000ee20008000800 */
[----:B------:R-:W-:-:S05]  /*0da0*/  CS2R.32 R45, SR_CgaSize ;  /* 0x00000000002d7805 */ /* 0x000fca0000008a00 */
[----:B------:R-:W-:-:S05]  /*0db0*/  IMAD R45, R45, -0xa0, RZ ;  /* 0xffffff602d2d7824 */ /* 0x000fca00078e02ff */
[----:B------:R-:W-:-:S14]  /*0dc0*/  R2UR UR4, R45 ;  /* 0x000000002d0472ca */ /* 0x000fdc00000e0000 */
[----:B------:R-:W4:Y:S01]  /*0dd0*/  LDCU UR4, c[0x0][UR4+0x2b4] ;  /* 0x00005680040477ac */ /* 0x000f220008000800 */
[----:B------:R-:W-:-:S05]  /*0de0*/  CS2R.32 R2, SR_CgaSize ;  /* 0x0000000000027805 */ /* 0x000fca0000008a00 */
[----:B------:R-:W-:-:S06]  /*0df0*/  IMAD R2, R2, -0xa0, RZ ;  /* 0xffffff6002027824 */ /* 0x000fcc00078e02ff */
[----:B------:R-:W4:Y:S01]  /*0e00*/  LDC R2, c[0x0][R2+0x2a0] ;  /* 0x0000a80002027b82 */ /* 0x000f220000000800 */
[----:B------:R-:W1:Y:S01]  /*0e10*/  LDCU UR19, c[0x0][0xc24] ;  /* 0x00018480ff1377ac */ /* 0x000e620008000800 */
[----:B------:R-:W1:Y:S06]  /*0e20*/  LDCU UR39, c[0x0][0xc24] ;  /* 0x00018480ff2777ac */ /* 0x000e6c0008000800 */
[----:B------:R-:W4:Y:S01]  /*0e30*/  S2UR UR6, SR_CgaCtaId ;  /* 0x00000000000679c3 */ /* 0x000f220000008800 */
[----:B------:R-:W4:Y:S01]  /*0e40*/  LDCU UR22, c[0x0][0xc30] ;  /* 0x00018600ff1677ac */ /* 0x000f220008000800 */
[----:B--2---:R-:W-:-:S02]  /*0e50*/  I2FP.F32.U32 R45, UR51 ;  /* 0x00000033002d7c45 */ /* 0x004fc40008201000 */
[----:B------:R-:W-:-:S05]  /*0e60*/  CS2R.32 R3, SR_CgaSize ;  /* 0x0000000000037805 */ /* 0x000fca0000008a00 */
[----:B------:R-:W-:-:S06]  /*0e70*/  IMAD R3, R3, -0xa0, RZ ;  /* 0xffffff6003037824 */ /* 0x000fcc00078e02ff */
[----:B------:R-:W2:Y:S01]  /*0e80*/  LDC R3, c[0x0][R3+0x2a4] ;  /* 0x0000a90003037b82 */ /* 0x000ea20000000800 */
[----:B-1----:R-:W-:Y:S01]  /*0e90*/  UISETP.GE.AND UP0, UPT, UR19, 0x1, UPT ;  /* 0x000000011300788c */ /* 0x002fe2000bf06270 */
[----:B---3--:R-:W-:Y:S01]  /*0ea0*/  FMUL R45, R45, UR5 ;  /* 0x000000052d2d7c20 */ /* 0x008fe20008400000 */
[----:B------:R-:W-:-:S05]  /*0eb0*/  I2FP.F32.U32 R44, R4 ;  /* 0x00000004002c7245 */ /* 0x000fca0000201000 */
[----:B------:R-:W1:Y:S01]  /*0ec0*/  S2UR UR54, SR_CTAID.Z ;  /* 0x00000000003679c3 */ /* 0x000e620000002700 */
[----:B------:R-:W3:Y:S01]  /*0ed0*/  F2I.U32.TRUNC.NTZ R45, R45 ;  /* 0x0000002d002d7305 */ /* 0x000ee2000020f000 */
[----:B----4-:R-:W-:Y:S01]  /*0ee0*/  FMUL R44, R44, UR4 ;  /* 0x000000042c2c7c20 */ /* 0x010fe20008400000 */
[----:B------:R-:W-:-:S05]  /*0ef0*/  USHF.L.U32 UR53, UR6, 0xb, URZ ;  /* 0x0000000b06357899 */ /* 0x000fca00080006ff */
[----:B------:R-:W4:Y:S01]  /*0f00*/  S2UR UR24, SR_CTAID.Y ;  /* 0x00000000001879c3 */ /* 0x000f220000002600 */
[----:B------:R-:W-:Y:S01]  /*0f10*/  USHF.L.U32 UR52, UR6, 0x5, URZ ;  /* 0x0000000506347899 */ /* 0x000fe200080006ff */
[----:B------:R-:W1:Y:S01]  /*0f20*/  F2I.U32.TRUNC.NTZ R44, R44 ;  /* 0x0000002c002c7305 */ /* 0x000e62000020f000 */
[----:B------:R-:W-:Y:S02]  /*0f30*/  ULOP3.LUT UR53, UR53, 0x800, URZ, 0xc0, !UPT ;  /* 0x0000080035357892 */ /* 0x000fe4000f8ec0ff */
[----:B------:R-:W-:Y:S01]  /*0f40*/  ULOP3.LUT UR52, UR52, 0x20, URZ, 0xc0, !UPT ;  /* 0x0000002034347892 */ /* 0x000fe2000f8ec0ff */
[----:B---3--:R-:W-:-:S05]  /*0f50*/  IADD3 R45, PT, PT, -R45, RZ, RZ ;  /* 0x000000ff2d2d7210 */ /* 0x008fca0007ffe1ff */
[----:B------:R-:W-:Y:S01]  /*0f60*/  IMAD R45, R2, R45, UR51 ;  /* 0x00000033022d7e24 */ /* 0x000fe2000f8e022d */
[----:B------:R-:W-:Y:S02]  /*0f70*/  PRMT R2, RZ, 0x7610, R2 ;  /* 0x00007610ff027816 */ /* 0x000fe40000000002 */
[----:B-1----:R-:W-:-:S05]  /*0f80*/  IADD3 R44, PT, PT, -R44, RZ, RZ ;  /* 0x000000ff2c2c7210 */ /* 0x002fca0007ffe1ff */
[----:B--2---:R-:W-:Y:S01]  /*0f90*/  IMAD R44, R3, R44, R4 ;  /* 0x0000002c032c7224 */ /* 0x004fe200078e0204 */
[----:B----4-:R-:W-:Y:S06]  /*0fa0*/  BRA.U UP4, `(.L_x_17) ;  /* 0x0000000104207547 */ /* 0x010fec000b800000 */
[C---:B------:R-:W-:Y:S02]  /*0fb0*/  ISETP.NE.AND P2, PT, R44.reuse, RZ, PT ;  /* 0x000000ff2c00720c */ /* 0x040fe40003f45270 */
[----:B------:R-:W-:Y:S02]  /*0fc0*/  ISETP.NE.AND P0, PT, R44, RZ, PT ;  /* 0x000000ff2c00720c */ /* 0x000fe40003f05270 */
[C---:B------:R-:W-:Y:S02]  /*0fd0*/  ISETP.NE.AND P1, PT, R45.reuse, 0x1, PT ;  /* 0x000000012d00780c */ /* 0x040fe40003f25270 */
[----:B------:R-:W-:Y:S02]  /*0fe0*/  SEL R2, RZ, 0x2, P2 ;  /* 0x00000002ff027807 */ /* 0x000fe40001000000 */
[----:B------:R-:W-:Y:S02]  /*0ff0*/  ISETP.EQ.OR P0, PT, R45, RZ, !P0 ;  /* 0x000000ff2d00720c */ /* 0x000fe40004702670 */
[----:B------:R-:W-:-:S02]  /*1000*/  SEL R2, R2, 0x2, P1 ;  /* 0x0000000202027807 */ /* 0x000fc40000800000 */
[----:B------:R-:W-:-:S05]  /*1010*/  SEL R3, RZ, 0x1, !P0 ;  /* 0x00000001ff037807 */ /* 0x000fca0004000000 */
[----:B------:R-:W-:Y:S02]  /*1020*/  IMAD.IADD R2, R3, 0x1, R2 ;  /* 0x0000000103027824 */ /* 0x000fe400078e0202 */
.L_x_17:
[----:B------:R-:W-:Y:S05]  /*1030*/  BRA.U !UP0, `(.L_x_18) ;  /* 0x0000000108d07547 */ /* 0x000fea000b800000 */
[----:B------:R-:W1:Y:S01]  /*1040*/  LDCU UR20, c[0x0][0xc0c] ;  /* 0x00018180ff1477ac */ /* 0x000e620008000800 */
[----:B------:R-:W2:Y:S01]  /*1050*/  LDCU.128 UR12, c[0x0][0xc10] ;  /* 0x00018200ff0c77ac */ /* 0x000ea20008000c00 */
[----:B------:R-:W3:Y:S01]  /*1060*/  LDCU UR6, c[0x0][0x370] ;  /* 0x00006e00ff0677ac */ /* 0x000ee20008000800 */
[----:B------:R-:W4:Y:S01]  /*1070*/  LDCU UR7, c[0x0][0x374] ;  /* 0x00006e80ff0777ac */ /* 0x000f220008000800 */
[----:B------:R-:W4:Y:S01]  /*1080*/  LDCU UR21, c[0x0][0xc20] ;  /* 0x00018400ff1577ac */ /* 0x000f220008000800 */
[----:B-1----:R-:W-:Y:S02]  /*1090*/  UISETP.NE.AND UP0, UPT, UR20, 0x1, UPT ;  /* 0x000000011400788c */ /* 0x002fe4000bf05270 */
[----:B--2---:R-:W-:Y:S01]  /*10a0*/  UIMAD.WIDE.U32 UR4, UR51, UR12, URZ ;  /* 0x0000000c330472a5 */ /* 0x004fe2000f8e00ff */
[----:B------:R-:W1:Y:S01]  /*10b0*/  LDCU.64 UR8, c[0x0][0xc28] ;  /* 0x00018500ff0877ac */ /* 0x000e620008000a00 */
[----:B---3--:R-:W-:Y:S02]  /*10c0*/  UIMAD.WIDE.U32 UR10, UR6, UR12, URZ ;  /* 0x0000000c060a72a5 */ /* 0x008fe4000f8e00ff */
[----:B------:R-:W-:-:S02]  /*10d0*/  USHF.R.U32.HI UR5, URZ, UR13, UR5 ;  /* 0x0000000dff057299 */ /* 0x000fc40008011605 */
[----:B------:R-:W-:Y:S02]  /*10e0*/  UISETP.NE.AND UP2, UPT, UR19, 0x1, UPT ;  /* 0x000000011300788c */ /* 0x000fe4000bf45270 */
[----:B------:R-:W-:Y:S01]  /*10f0*/  USEL UR5, UR51, UR5, !UP0 ;  /* 0x0000000533057287 */ /* 0x000fe2000c000000 */
[----:B------:R-:W-:Y:S01]  /*1100*/  UMOV UR10, UR11 ;  /* 0x0000000b000a7c82 */ /* 0x000fe20008000000 */
[----:B------:R-:W-:Y:S02]  /*1110*/  UIMAD.WIDE.U32 UR16, UR24, UR15, URZ ;  /* 0x0000000f181072a5 */ /* 0x000fe4000f8e00ff */
[----:B------:R-:W-:Y:S02]  /*1120*/  @UP0 USHF.R.U32.HI UR6, URZ, UR13, UR10 ;  /* 0x0000000dff060299 */ /* 0x000fe4000801160a */
[----:B------:R-:W-:Y:S02]  /*1130*/  UISETP.NE.AND UP0, UPT, UR14, 0x1, UPT ;  /* 0x000000010e00788c */ /* 0x000fe4000bf05270 */
[----:B----4-:R-:W-:-:S02]  /*1140*/  UIMAD.WIDE.U32 UR10, UR7, UR15, URZ ;  /* 0x0000000f070a72a5 */ /* 0x010fc4000f8e00ff */
[----:B-1----:R-:W-:Y:S01]  /*1150*/  UIMAD.WIDE.U32 UR12, UR6, UR8, URZ ;  /* 0x00000008060c72a5 */ /* 0x002fe2000f8e00ff */
[----:B------:R-:W-:Y:S02]  /*1160*/  UMOV UR4, UR17 ;  /* 0x0000001100047c82 */ /* 0x000fe40008000000 */
[----:B------:R-:W-:Y:S02]  /*1170*/  USHF.R.U32.HI UR4, URZ, UR21, UR4 ;  /* 0x00000015ff047299 */ /* 0x000fe40008011604 */
[----:B------:R-:W-:Y:S02]  /*1180*/  UMOV UR10, UR11 ;  /* 0x0000000b000a7c82 */ /* 0x000fe40008000000 */
[----:B------:R-:W-:Y:S01]  /*1190*/  UMOV UR12, UR13 ;  /* 0x0000000d000c7c82 */ /* 0x000fe20008000000 */
[----:B------:R-:W-:Y:S02]  /*11a0*/  @UP0 USHF.R.U32.HI UR7, URZ, UR21, UR10 ;  /* 0x00000015ff070299 */ /* 0x000fe4000801160a */
[----:B------:R-:W-:-:S02]  /*11b0*/  USEL UR4, UR24, UR4, !UP0 ;  /* 0x0000000418047287 */ /* 0x000fc4000c000000 */
[----:B------:R-:W-:Y:S02]  /*11c0*/  UIMAD.WIDE.U32 UR10, UR7, UR8, URZ ;  /* 0x00000008070a72a5 */ /* 0x000fe4000f8e00ff */
[----:B------:R-:W-:Y:S02]  /*11d0*/  @UP2 USHF.R.U32.HI UR6, URZ, UR9, UR12 ;  /* 0x00000009ff062299 */ /* 0x000fe4000801160c */
[----:B------:R-:W-:-:S03]  /*11e0*/  UIMAD.WIDE.U32 UR12, UR4, UR8, URZ ;  /* 0x00000008040c72a5 */ /* 0x000fc6000f8e00ff */
[----:B------:R-:W-:Y:S02]  /*11f0*/  UMOV UR10, UR11 ;  /* 0x0000000b000a7c82 */ /* 0x000fe40008000000 */
[----:B------:R-:W-:Y:S02]  /*1200*/  @UP2 USHF.R.U32.HI UR7, URZ, UR9, UR10 ;  /* 0x00000009ff072299 */ /* 0x000fe4000801160a */
[----:B------:R-:W-:Y:S02]  /*1210*/  UIMAD UR10, UR6, UR19, URZ ;  /* 0x00000013060a72a4 */ /* 0x000fe4000f8e02ff */
[----:B------:R-:W-:-:S04]  /*1220*/  UIMAD UR7, UR7, UR19, URZ ;  /* 0x00000013070772a4 */ /* 0x000fc8000f8e02ff */
[----:B------:R-:W-:-:S03]  /*1230*/  UISETP.GE.AND UP0, UPT, UR4, UR7, UPT ;  /* 0x000000070400728c */ /* 0x000fc6000bf06270 */
[----:B------:R-:W-:Y:S01]  /*1240*/  UMOV UR7, UR13 ;  /* 0x0000000d00077c82 */ /* 0x000fe20008000000 */
[----:B------:R-:W-:Y:S02]  /*1250*/  UISETP.GE.OR UP0, UPT, UR5, UR10, UP0 ;  /* 0x0000000a0500728c */ /* 0x000fe40008706670 */
[----:B------:R-:W-:Y:S02]  /*1260*/  UIMAD.WIDE.U32 UR10, UR5, UR8, URZ ;  /* 0x00000008050a72a5 */ /* 0x000fe4000f8e00ff */
[----:B------:R-:W-:Y:S02]  /*1270*/  USHF.R.U32.HI UR7, URZ, UR9, UR7 ;  /* 0x00000009ff077299 */ /* 0x000fe40008011607 */
[----:B------:R-:W-:Y:S02]  /*1280*/  UIADD3 UR10, UPT, UPT, -UR4, URZ, URZ ;  /* 0x000000ff040a7290 */ /* 0x000fe4000fffe1ff */
[----:B------:R-:W-:Y:S02]  /*1290*/  USEL UR7, UR4, UR7, !UP2 ;  /* 0x0000000704077287 */ /* 0x000fe4000d000000 */
[----:B------:R-:W-:Y:S01]  /*12a0*/  UIMAD UR10, UR14, UR10, UR24 ;  /* 0x0000000a0e0a72a4 */ /* 0x000fe2000f8e0218 */
[----:B------:R-:W-:Y:S01]  /*12b0*/  @!UP0 UMOV UR8, UR11 ;  /* 0x0000000b00088c82 */ /* 0x000fe20008000000 */
[----:B------:R-:W-:-:S02]  /*12c0*/  UIADD3 UR11, UPT, UPT, -UR5, URZ, URZ ;  /* 0x000000ff050b7290 */ /* 0x000fc4000fffe1ff */
[----:B------:R-:W-:Y:S02]  /*12d0*/  @!UP0 USHF.R.U32.HI UR8, URZ, UR9, UR8 ;  /* 0x00000009ff088299 */ /* 0x000fe40008011608 */
[----:B------:R-:W-:Y:S02]  /*12e0*/  UIADD3 UR9, UPT, UPT, -UR7, URZ, URZ ;  /* 0x000000ff07097290 */ /* 0x000fe4000fffe1ff */
[----:B------:R-:W-:Y:S02]  /*12f0*/  @!UP0 USEL UR8, UR5, UR8, !UP2 ;  /* 0x0000000805088287 */ /* 0x000fe4000d000000 */
[----:B------:R-:W-:Y:S02]  /*1300*/  UIMAD UR9, UR19, UR9, UR4 ;  /* 0x00000009130972a4 */ /* 0x000fe4000f8e0204 */
[----:B------:R-:W-:Y:S02]  /*1310*/  @!UP0 UIADD3 UR7, UPT, UPT, UR7, -UR8, URZ ;  /* 0x8000000807078290 */ /* 0x000fe4000fffe0ff */
[----:B------:R-:W-:-:S02]  /*1320*/  @!UP0 UIMAD UR6, UR9, UR6, UR8 ;  /* 0x00000006090682a4 */ /* 0x000fc4000f8e0208 */
[----:B------:R-:W-:Y:S02]  /*1330*/  @!UP0 UIMAD UR4, UR7, UR19, UR5 ;  /* 0x00000013070482a4 */ /* 0x000fe4000f8e0205 */
[----:B------:R-:W-:Y:S02]  /*1340*/  UIMAD UR51, UR20, UR11, UR51 ;  /* 0x0000000b143372a4 */ /* 0x000fe4000f8e0233 */
[----:B------:R-:W-:Y:S01]  /*1350*/  UIMAD UR24, UR4, UR14, UR10 ;  /* 0x0000000e041872a4 */ /* 0x000fe2000f8e020a */
[----:B------:R-:W-:Y:S02]  /*1360*/  @!UP0 UMOV UR5, UR6 ;  /* 0x0000000600058c82 */ /* 0x000fe40008000000 */
[----:B------:R-:W-:-:S12]  /*1370*/  UIMAD UR51, UR5, UR20, UR51 ;  /* 0x00000014053372a4 */ /* 0x000fd8000f8e0233 */
.L_x_18:
[----:B------:R-:W-:-:S09]  /*1380*/  UISETP.NE.AND UP0, UPT, UR22, 0x1, UPT ;  /* 0x000000011600788c */ /* 0x000fd2000bf05270 */
[----:B------:R-:W-:Y:S05]  /*1390*/  BRA.U UP0, `(.L_x_19) ;  /* 0x0000000100407547 */ /* 0x000fea000b800000 */
[----:B------:R-:W1:Y:S01]  /*13a0*/  LDCU.128 UR8, c[0x0][0xc10] ;  /* 0x00018200ff0877ac */ /* 0x000e620008000c00 */
[----:B------:R-:W2:Y:S01]  /*13b0*/  LDCU UR12, c[0x0][0xc0c] ;  /* 0x00018180ff0c77ac */ /* 0x000ea20008000800 */
[----:B------:R-:W3:Y:S01]  /*13c0*/  LDCU UR13, c[0x0][0xc20] ;  /* 0x00018400ff0d77ac */ /* 0x000ee20008000800 */
[----:B-1----:R-:W-:Y:S02]  /*13d0*/  UIMAD.WIDE.U32 UR4, UR51, UR8, URZ ;  /* 0x00000008330472a5 */ /* 0x002fe4000f8e00ff */
[----:B------:R-:W-:Y:S02]  /*13e0*/  UIMAD.WIDE.U32 UR6, UR24, UR11, URZ ;  /* 0x0000000b180672a5 */ /* 0x000fe4000f8e00ff */
[----:B--2---:R-:W-:Y:S02]  /*13f0*/  UISETP.NE.AND UP0, UPT, UR12, 0x1, UPT ;  /* 0x000000010c00788c */ /* 0x004fe4000bf05270 */
[----:B------:R-:W-:-:S03]  /*1400*/  USHF.R.U32.HI UR5, URZ, UR9, UR5 ;  /* 0x00000009ff057299 */ /* 0x000fc60008011605 */
[----:B------:R-:W-:Y:S01]  /*1410*/  UMOV UR4, UR7 ;  /* 0x0000000700047c82 */ /* 0x000fe20008000000 */
[----:B------:R-:W-:Y:S02]  /*1420*/  USEL UR5, UR51, UR5, !UP0 ;  /* 0x0000000533057287 */ /* 0x000fe4000c000000 */
[----:B------:R-:W-:Y:S02]  /*1430*/  UISETP.NE.AND UP0, UPT, UR10, 0x1, UPT ;  /* 0x000000010a00788c */ /* 0x000fe4000bf05270 */
[----:B---3--:R-:W-:-:S04]  /*1440*/  USHF.R.U32.HI UR4, URZ, UR13, UR4 ;  /* 0x0000000dff047299 */ /* 0x008fc80008011604 */
[----:B------:R-:W-:-:S04]  /*1450*/  USEL UR4, UR24, UR4, !UP0 ;  /* 0x0000000418047287 */ /* 0x000fc8000c000000 */
[----:B------:R-:W-:Y:S02]  /*1460*/  UIADD3 UR6, UPT, UPT, UR5, -UR4, URZ ;  /* 0x8000000405067290 */ /* 0x000fe4000fffe0ff */
[----:B------:R-:W-:Y:S02]  /*1470*/  UIADD3 UR4, UPT, UPT, -UR5, UR4, URZ ;  /* 0x0000000405047290 */ /* 0x000fe4000fffe1ff */
[----:B------:R-:W-:Y:S02]  /*1480*/  UIMAD UR24, UR6, UR10, UR24 ;  /* 0x0000000a061872a4 */ /* 0x000fe4000f8e0218 */
[----:B------:R-:W-:-:S12]  /*1490*/  UIMAD UR51, UR4, UR12, UR51 ;  /* 0x0000000c043372a4 */ /* 0x000fd8000f8e0233 */
.L_x_19:
[----:B------:R-:W-:Y:S01]  /*14a0*/  UISETP.NE.AND UP0, UPT, UR18, 0x2, UPT ;  /* 0x000000021200788c */ /* 0x000fe2000bf05270 */
[----:B------:R-:W-:Y:S09]  /*14b0*/  BRA.U !UP6, `(.L_x_20) ;  /* 0x000000010e0c7547 */ /* 0x000ff2000b800000 */
[----:B------:R-:W-:Y:S01]  /*14c0*/  UCGABAR_WAIT ;  /* 0x0000000000007dc7 */ /* 0x000fe20008000000 */
[----:B------:R-:W-:Y:S01]  /*14d0*/  CCTL.IVALL ;  /* 0x00000000ff00798f */ /* 0x000fe20002000000 */
[----:B------:R-:W-:Y:S05]  /*14e0*/  BRA `(.L_x_21) ;  /* 0x0000000000047947 */ /* 0x000fea0003800000 */
.L_x_20:
[----:B------:R-:W-:Y:S06]  /*14f0*/  BAR.SYNC.DEFER_BLOCKING 0x0 ;  /* 0x0000000000007b1d */ /* 0x000fec0000010000 */
.L_x_21:
[----:B------:R-:W-:Y:S05]  /*1500*/  BRA.U UP0, `(.L_x_22) ;  /* 0x0000001d002c7547 */ /* 0x000fea000b800000 */
[----:B------:R-:W1:Y:S01]  /*1510*/  LDCU UR5, c[0x0][0x388] ;  /* 0x00007100ff0577ac */ /* 0x000e620008000800 */
[----:B------:R-:W-:Y:S01]  /*1520*/  PLOP3.LUT P1, PT, PT, PT, UP3, 0x80, 0x8 ;  /* 0x000000000008781c */ /* 0x000fe20003f2f038 */
[----:B------:R-:W-:Y:S01]  /*1530*/  IMAD.MOV.U32 R3, RZ, RZ, 0x1 ;  /* 0x00000001ff037424 */ /* 0x000fe200078e00ff */
[----:B------:R-:W-:Y:S01]  /*1540*/  ISETP.EQ.OR P2, PT, R0, RZ, P3 ;  /* 0x000000ff0000720c */ /* 0x000fe20001f42670 */
[----:B------:R-:W2:Y:S01]  /*1550*/  LDCU UR8, c[0x0][0x38c] ;  /* 0x00007180ff0877ac */ /* 0x000ea20008000800 */
[----:B------:R-:W-:Y:S01]  /*1560*/  PLOP3.LUT P1, PT, P1, PT, PT, 0x8, 0x80 ;  /* 0x000000000080781c */ /* 0x000fe20000f2e170 */
[----:B------:R-:W-:Y:S01]  /*1570*/  IMAD.MOV.U32 R2, RZ, RZ, RZ ;  /* 0x000000ffff027224 */ /* 0x000fe200078e00ff */
[----:B------:R-:W3:Y:S01]  /*1580*/  LDCU.64 UR6, c[0x0][0x390] ;  /* 0x00007200ff0677ac */ /* 0x000ee20008000a00 */
[----:B------:R-:W-:Y:S02]  /*1590*/  UISETP.NE.AND UP1, UPT, UR18, URZ, UPT ;  /* 0x000000ff1200728c */ /* 0x000fe4000bf25270 */
[----:B------:R-:W-:Y:S01]  /*15a0*/  USEL UR49, URZ, 0x1, UP5 ;  /* 0x00000001ff317887 */ /* 0x000fe2000a800000 */
[----:B------:R-:W4:Y:S01]  /*15b0*/  LDCU UR65, c[0x0][0x370] ;  /* 0x00006e00ff4177ac */ /* 0x000f220008000800 */
[----:B-1----:R-:W-:Y:S01]  /*15c0*/  UIADD3 UR5, UPT, UPT, UR5, 0x3f, URZ ;  /* 0x0000003f05057890 */ /* 0x002fe2000fffe0ff */
[----:B------:R-:W1:Y:S03]  /*15d0*/  LDCU.64 UR56, c[0x0][0x348] ;  /* 0x00006900ff3877ac */ /* 0x000e660008000a00 */
[----:B------:R-:W-:Y:S01]  /*15e0*/  USHF.R.S32.HI UR4, URZ, 0x1f, UR5 ;  /* 0x0000001fff047899 */ /* 0x000fe20008011405 */
[----:B------:R-:W1:Y:S03]  /*15f0*/  LDCU UR64, c[0x0][0x374] ;  /* 0x00006e80ff4077ac */ /* 0x000e660008000800 */
[----:B------:R-:W-:-:S02]  /*1600*/  ULEA.HI UR4, UR4, UR5, URZ, 0x6 ;  /* 0x0000000504047291 */ /* 0x000fc4000f8f30ff */
[----:B------:R-:W-:Y:S02]  /*1610*/  USEL UR49, UR49, 0x2, UP1 ;  /* 0x0000000231317887 */ /* 0x000fe40008800000 */
[----:B------:R-:W-:Y:S01]  /*1620*/  USHF.R.S32.HI UR4, URZ, 0x6, UR4 ;  /* 0x00000006ff047899 */ /* 0x000fe20008011404 */
[----:B------:R-:W-:Y:S01]  /*1630*/  UMOV UR44, URZ ;  /* 0x000000ff002c7c82 */ /* 0x000fe20008000000 */
[----:B------:R-:W-:Y:S02]  /*1640*/  UMOV UR27, URZ ;  /* 0x000000ff001b7c82 */ /* 0x000fe40008000000 */
[----:B--2---:R-:W-:Y:S01]  /*1650*/  UIMAD UR4, UR4, UR8, URZ ;  /* 0x00000008040472a4 */ /* 0x004fe2000f8e02ff */
[----:B------:R-:W-:-:S03]  /*1660*/  UMOV UR54, URZ ;  /* 0x000000ff00367c82 */ /* 0x000fc60008000000 */
[----:B---3--:R-:W-:-:S04]  /*1670*/  UIMAD UR4, UR4, UR6, URZ ;  /* 0x00000006040472a4 */ /* 0x008fc8000f8e02ff */
[----:B------:R-:W-:-:S04]  /*1680*/  UIMAD UR66, UR4, UR7, URZ ;  /* 0x00000007044272a4 */ /* 0x000fc8000f8e02ff */
[----:B------:R-:W-:Y:S02]  /*1690*/  UISETP.NE.AND UP2, UPT, UR66, URZ, UPT ;  /* 0x000000ff4200728c */ /* 0x000fe4000bf45270 */
[----:B------:R-:W-:-:S04]  /*16a0*/  UISETP.LT.U32.AND UP0, UPT, UR66, 0x8, UPT ;  /* 0x000000084200788c */ /* 0x000fc8000bf01070 */
[----:B------:R-:W-:-:S04]  /*16b0*/  USEL UR4, UR66, 0x8, UP0 ;  /* 0x0000000842047887 */ /* 0x000fc80008000000 */
[----:B------:R-:W-:Y:S02]  /*16c0*/  UIADD3 UR5, UPT, UPT, UR4, -0x1, URZ ;  /* 0xffffffff04057890 */ /* 0x000fe4000fffe0ff */
[----:B------:R-:W-:Y:S02]  /*16d0*/  @!UP2 UIADD3 UR5, UPT, UPT, UR4, URZ, URZ ;  /* 0x000000ff0405a290 */ /* 0x000fe4000fffe0ff */
[----:B------:R-:W-:Y:S02]  /*16e0*/  UIADD3 UR63, UPT, UPT, UR66, -UR4, URZ ;  /* 0x80000004423f7290 */ /* 0x000fe4000fffe0ff */
[----:B-1--4-:R-:W-:-:S12]  /*16f0*/  UIADD3 UR67, UPT, UPT, UR5, 0x1, URZ ;  /* 0x0000000105437890 */ /* 0x012fd8000fffe0ff */
.L_x_40:
[----:B------:R-:W1:Y:S01]  /*1700*/  S2UR UR41, SR_CgaCtaId ;  /* 0x00000000002979c3 */ /* 0x000e620000008800 */
[----:B------:R-:W-:Y:S01]  /*1710*/  UMOV UR4, 0x400 ;  /* 0x0000040000047882 */ /* 0x000fe20000000000 */
[----:B------:R-:W-:Y:S01]  /*1720*/  SHF.L.U32 R0, R3, 0x1f, RZ ;  /* 0x0000001f03007819 */ /* 0x000fe200000006ff */
[----:B------:R-:W-:Y:S02]  /*1730*/  UISETP.NE.AND UP0, UPT, UR66, URZ, UPT ;  /* 0x000000ff4200728c */ /* 0x000fe4000bf05270 */
[----:B------:R-:W-:Y:S02]  /*1740*/  USHF.L.U32 UR45, UR51, 0x6, URZ ;  /* 0x00000006332d7899 */ /* 0x000fe400080006ff */
[----:B------:R-:W-:Y:S01]  /*1750*/  USHF.L.U32 UR34, UR24, 0x7, URZ ;  /* 0x0000000718227899 */ /* 0x000fe200080006ff */
[----:B------:R-:W-:Y:S01]  /*1760*/  UMOV UR31, URZ ;  /* 0x000000ff001f7c82 */ /* 0x000fe20008000000 */
[----:B------:R-:W-:Y:S01]  /*1770*/  UMOV UR38, URZ ;  /* 0x000000ff00267c82 */ /* 0x000fe20008000000 */
[----:B------:R-:W-:Y:S01]  /*1780*/  UMOV UR37, URZ ;  /* 0x000000ff00257c82 */ /* 0x000fe20008000000 */
[----:B------:R-:W-:Y:S01]  /*1790*/  UMOV UR36, URZ ;  /* 0x000000ff00247c82 */ /* 0x000fe20008000000 */
[----:B-1----:R-:W-:-:S04]  /*17a0*/  ULEA UR41, UR41, UR4, 0x18 ;  /* 0x0000000429297291 */ /* 0x002fc8000f8ec0ff */
[----:B------:R-:W-:-:S09]  /*17b0*/  ULEA UR4, UR44, UR41, 0x3 ;  /* 0x000000292c047291 */ /* 0x000fd2000f8e18ff */
[----:B------:R1:W2:Y:S01]  /*17c0*/  SYNCS.PHASECHK.TRANS64.TRYWAIT P0, [UR4+0x40], R0 ;  /* 0x00004000ff0075a7 */ /* 0x0002a20008001104 */
[----:B------:R-:W-:Y:S05]  /*17d0*/  BRA.U !UP0, `(.L_x_23) ;  /* 0x0000000508c87547 */ /* 0x000fea000b800000 */
[----:B------:R-:W3:Y:S01]  /*17e0*/  LDCU.128 UR12, c[0x0][0x480] ;  /* 0x00009000ff0c77ac */ /* 0x000ee20008000c00 */
[----:B------:R-:W4:Y:S01]  /*17f0*/  LDCU.128 UR8, c[0x0][0x490] ;  /* 0x00009200ff0877ac */ /* 0x000f220008000c00 */
[----:B------:R-:W1:Y:S01]  /*1800*/  LDCU.64 UR28, c[0x0][0x4c0] ;  /* 0x00009800ff1c77ac */ /* 0x000e620008000a00 */
[----:B------:R-:W1:Y:S01]  /*1810*/  LDCU.64 UR16, c[0x0][0x4f0] ;  /* 0x00009e00ff1077ac */ /* 0x000e620008000a00 */
[----:B------:R-:W1:Y:S01]  /*1820*/  LDCU UR19, c[0x0][0x4ec] ;  /* 0x00009d80ff1377ac */ /* 0x000e620008000800 */
[----:B---3--:R-:W-:Y:S02]  /*1830*/  UIMAD.WIDE.U32 UR4, UR45, UR13, URZ ;  /* 0x0000000d2d0472a5 */ /* 0x008fe4000f8e00ff */
[----:B------:R-:W-:Y:S02]  /*1840*/  UISETP.NE.AND UP0, UPT, UR12, 0x1, UPT ;  /* 0x000000010c00788c */ /* 0x000fe4000bf05270 */
[----:B------:R-:W-:Y:S02]  /*1850*/  USHF.R.U32.HI UR5, URZ, UR14, UR5 ;  /* 0x0000000eff057299 */ /* 0x000fe40008011605 */
[----:B------:R-:W-:-:S02]  /*1860*/  UIADD3 UR54, UPT, UPT, UR67, UR27, URZ ;  /* 0x0000001b43367290 */ /* 0x000fc4000fffe0ff */
[----:B------:R-:W-:Y:S02]  /*1870*/  USEL UR5, UR45, UR5, !UP0 ;  /* 0x000000052d057287 */ /* 0x000fe4000c000000 */
[----:B------:R-:W-:Y:S02]  /*1880*/  UISETP.NE.AND UP0, UPT, UR15, 0x1, UPT ;  /* 0x000000010f00788c */ /* 0x000fe4000bf05270 */
[----:B----4-:R-:W-:Y:S01]  /*1890*/  UIMAD.WIDE.U32 UR6, UR5, UR8, URZ ;  /* 0x00000008050672a5 */ /* 0x010fe2000f8e00ff */
[----:B------:R-:W3:Y:S01]  /*18a0*/  LDCU UR8, c[0x0][0x4a0] ;  /* 0x00009400ff0877ac */ /* 0x000ee20008000800 */
[----:B------:R-:W4:Y:S05]  /*18b0*/  LDCU UR48, c[0x0][0x38c] ;  /* 0x00007180ff3077ac */ /* 0x000f2a0008000800 */
[----:B------:R-:W-:Y:S01]  /*18c0*/  UMOV UR4, UR7 ;  /* 0x0000000700047c82 */ /* 0x000fe20008000000 */
[----:B------:R-:W1:Y:S01]  /*18d0*/  LDCU.64 UR46, c[0x0][0x390] ;  /* 0x00007200ff2e77ac */ /* 0x000e620008000a00 */
[----:B------:R-:W-:Y:S01]  /*18e0*/  USHF.R.U32.HI UR4, URZ, UR9, UR4 ;  /* 0x00000009ff047299 */ /* 0x000fe20008011604 */
[----:B------:R-:W4:Y:S03]  /*18f0*/  LDCU UR9, c[0x0][0x4c8] ;  /* 0x00009900ff0977ac */ /* 0x000f260008000800 */
[----:B------:R-:W-:-:S02]  /*1900*/  USEL UR4, UR5, UR4, !UP0 ;  /* 0x0000000405047287 */ /* 0x000fc4000c000000 */
[----:B------:R-:W-:Y:S02]  /*1910*/  UISETP.NE.AND UP0, UPT, UR10, 0x1, UPT ;  /* 0x000000010a00788c */ /* 0x000fe4000bf05270 */
[----:B------:R-:W-:Y:S01]  /*1920*/  UIMAD.WIDE.U32 UR6, UR4, UR11, URZ ;  /* 0x0000000b040672a5 */ /* 0x000fe2000f8e00ff */
[----:B------:R-:W1:Y:S01]  /*1930*/  LDCU.64 UR24, c[0x0][0x4d0] ;  /* 0x00009a00ff1877ac */ /* 0x000e620008000a00 */
[----:B------:R-:W-:-:S05]  /*1940*/  UMOV UR31, URZ ;  /* 0x000000ff001f7c82 */ /* 0x000fca0008000000 */
[----:B------:R-:W-:Y:S01]  /*1950*/  UMOV UR6, UR7 ;  /* 0x0000000700067c82 */ /* 0x000fe20008000000 */
[----:B------:R-:W-:Y:S02]  /*1960*/  UIADD3 UR7, UPT, UPT, -UR4, URZ, URZ ;  /* 0x000000ff04077290 */ /* 0x000fe4000fffe1ff */
[----:B---3--:R-:W-:Y:S02]  /*1970*/  USHF.R.U32.HI UR6, URZ, UR8, UR6 ;  /* 0x00000008ff067299 */ /* 0x008fe40008011606 */
[----:B------:R-:W-:Y:S02]  /*1980*/  UIADD3 UR8, UPT, UPT, -UR5, URZ, URZ ;  /* 0x000000ff05087290 */ /* 0x000fe4000fffe1ff */
[----:B------:R-:W-:Y:S02]  /*1990*/  USEL UR22, UR4, UR6, !UP0 ;  /* 0x0000000604167287 */ /* 0x000fe4000c000000 */
[----:B------:R-:W-:Y:S02]  /*19a0*/  UIMAD UR7, UR15, UR7, UR5 ;  /* 0x000000070f0772a4 */ /* 0x000fe4000f8e0205 */
[----:B------:R-:W-:-:S02]  /*19b0*/  UIADD3 UR6, UPT, UPT, -UR22, URZ, URZ ;  /* 0x000000ff16067290 */ /* 0x000fc4000fffe1ff */
[----:B------:R-:W-:Y:S02]  /*19c0*/  UIMAD UR8, UR12, UR8, UR45 ;  /* 0x000000080c0872a4 */ /* 0x000fe4000f8e022d */
[----:B------:R-:W-:Y:S02]  /*19d0*/  UIMAD UR21, UR10, UR6, UR4 ;  /* 0x000000060a1572a4 */ /* 0x000fe4000f8e0204 */
[----:B-1----:R-:W-:Y:S01]  /*19e0*/  UIMAD UR20, UR7, UR29, UR16 ;  /* 0x0000001d071472a4 */ /* 0x002fe2000f8e0210 */
[----:B------:R-:W1:Y:S04]  /*19f0*/  LDCU UR15, c[0x0][0x4cc] ;  /* 0x00009980ff0f77ac */ /* 0x000e680008000800 */
[----:B------:R-:W3:Y:S01]  /*1a00*/  LDCU UR6, c[0x0][0x500] ;  /* 0x0000a000ff0677ac */ /* 0x000ee20008000800 */
[----:B------:R-:W1:Y:S01]  /*1a10*/  LDCU.64 UR4, c[0x0][0x4f8] ;  /* 0x00009f00ff0477ac */ /* 0x000e620008000a00 */
[----:B------:R-:W-:-:S02]  /*1a20*/  UIADD3 UR10, UPT, UPT, UR34, 0x40, URZ ;  /* 0x00000040220a7890 */ /* 0x000fc4000fffe0ff */
[----:B------:R-:W-:Y:S02]  /*1a30*/  UIMAD UR19, UR8, UR28, UR19 ;  /* 0x0000001c081372a4 */ /* 0x000fe4000f8e0213 */
[----:B----4-:R-:W-:Y:S01]  /*1a40*/  UIMAD UR21, UR21, UR9, UR17 ;  /* 0x00000009151572a4 */ /* 0x010fe2000f8e0211 */
[----:B------:R-:W-:Y:S01]  /*1a50*/  UMOV UR7, UR44 ;  /* 0x0000002c00077c82 */ /* 0x000fe20008000000 */
[----:B------:R-:W-:Y:S01]  /*1a60*/  UMOV UR36, URZ ;  /* 0x000000ff00247c82 */ /* 0x000fe20008000000 */
[----:B------:R-:W-:Y:S01]  /*1a70*/  UMOV UR37, URZ ;  /* 0x000000ff00257c82 */ /* 0x000fe20008000000 */
[----:B------:R-:W-:-:S08]  /*1a80*/  UMOV UR38, URZ ;  /* 0x000000ff00267c82 */ /* 0x000fd00008000000 */
.L_x_29:
[----:B------:R-:W-:Y:S01]  /*1a90*/  @!P3 MOV R4, 0x6000 ;  /* 0x000060000004b802 */ /* 0x000fe20000000f00 */
[----:B------:R-:W-:Y:S01]  /*1aa0*/  ULEA UR17, UR7, UR41, 0x3 ;  /* 0x0000002907117291 */ /* 0x000fe2000f8e18ff */
[----:B--2---:R-:W-:Y:S11]  /*1ab0*/  @P0 BRA `(.L_x_24) ;  /* 0x00000000000c0947 */ /* 0x004ff60003800000 */
[----:B------:R-:W-:Y:S04]  /*1ac0*/  SHF.L.U32 R5, R3, 0x1f, RZ ;  /* 0x0000001f03057819 */ /* 0x000fe800000006ff */
[----:B------:R-:W2:Y:S02]  /*1ad0*/  SYNCS.PHASECHK.TRANS64.TRYWAIT P0, [UR17+0x40], R5 ;  /* 0x00004005ff0075a7 */ /* 0x000ea40008001111 */
[----:B--2---:R-:W-:Y:S05]  /*1ae0*/  @!P0 BRA `(.L_x_25) ;  /* 0x0000007400148947 */ /* 0x004fea0003800000 */
.L_x_24:
[----:B------:R4:W-:Y:S01]  /*1af0*/  @!P3 SYNCS.ARRIVE.TRANS64 RZ, [UR17], R4 ;  /* 0x00000004ffffb9a7 */ /* 0x0009e20008000011 */
[----:B------:R-:W-:Y:S04]  /*1b00*/  ULOP3.LUT UR8, UR49, 0x2, URZ, 0xfc, !UPT ;  /* 0x0000000231087892 */ /* 0x000fe8000f8efcff */
[----:B------:R-:W-:Y:S09]  /*1b10*/  UISETP.NE.AND UP0, UPT, UR8, 0x2, UPT ;  /* 0x000000020800788c */ /* 0x000ff2000bf05270 */
[----:B------:R-:W-:Y:S05]  /*1b20*/  BRA.U UP0, `(.L_x_26) ;  /* 0x0000000100047547 */ /* 0x000fea000b800000 */
[----:B-1-3--:R-:W-:Y:S05]  /*1b30*/  BPT.TRAP 0x1 ;  /* 0x000000040000795c */ /* 0x00afea0000300000 */
.L_x_26:
[----:B------:R-:W-:Y:S04]  /*1b40*/  BSSY.RECONVERGENT B0, `(.L_x_27) ;  /* 0x0000003000007945 */ /* 0x000fe80003800200 */
[----:B------:R-:W-:Y:S05]  /*1b50*/  @P2 BRA `(.L_x_28) ;  /* 0x0000000000042947 */ /* 0x000fea0003800000 */
[----:B-1-3--:R-:W-:Y:S05]  /*1b60*/  BPT.TRAP 0x1 ;  /* 0x000000040000795c */ /* 0x00afea0000300000 */
.L_x_28:
[----:B-1-3--:R-:W-:Y:S05]  /*1b70*/  BSYNC.RECONVERGENT B0 ;  /* 0x0000000000007941 */ /* 0x00afea0003800200 */
.L_x_27:
[----:B------:R-:W-:Y:S02]  /*1b80*/  UIADD3 UR8, UPT, UPT, UR7, 0x1, URZ ;  /* 0x0000000107087890 */ /* 0x000fe4000fffe0ff */
[----:B------:R-:W-:Y:S02]  /*1b90*/  UIMAD UR11, UR36, UR15, UR4 ;  /* 0x0000000f240b72a4 */ /* 0x000fe4000f8e0204 */
[----:B------:R-:W-:Y:S02]  /*1ba0*/  UISETP.NE.AND UP0, UPT, UR8, 0x8, UPT ;  /* 0x000000080800788c */ /* 0x000fe4000bf05270 */
[----:B------:R-:W-:Y:S02]  /*1bb0*/  USHF.L.U32 UR16, UR7, 0xd, URZ ;  /* 0x0000000d07107899 */ /* 0x000fe400080006ff */
[----:B------:R-:W-:Y:S02]  /*1bc0*/  USEL UR9, URZ, 0x1, UP0 ;  /* 0x00000001ff097887 */ /* 0x000fe40008000000 */
[----:B------:R-:W-:Y:S02]  /*1bd0*/  USEL UR44, UR8, URZ, UP0 ;  /* 0x000000ff082c7287 */ /* 0x000fe40008000000 */
[----:B------:R-:W-:Y:S02]  /*1be0*/  UIADD3 UR42, UP1, UPT, UR56, 0x80, URZ ;  /* 0x00000080382a7890 */ /* 0x000fe4000ff3e0ff */
[----:B------:R-:W-:Y:S01]  /*1bf0*/  ULEA UR8, UR44, UR41, 0x3 ;  /* 0x000000292c087291 */ /* 0x000fe2000f8e18ff */
[----:B------:R-:W-:Y:S01]  /*1c00*/  LOP3.LUT R3, R3, UR9, RZ, 0x3c, !PT ;  /* 0x0000000903037c12 */ /* 0x000fe2000f8e3cff */
[----:B------:R-:W-:Y:S02]  /*1c10*/  ULOP3.LUT UR32, UR16, UR53, URZ, 0xfc, !UPT ;  /* 0x0000003510207292 */ /* 0x000fe4000f8efcff */
[----:B------:R-:W-:Y:S01]  /*1c20*/  USHF.L.U32 UR18, UR31, 0x6, URZ ;  /* 0x000000061f127899 */ /* 0x000fe200080006ff */
[----:B--2---:R-:W-:Y:S01]  /*1c30*/  SHF.L.U32 R0, R3, 0x1f, RZ ;  /* 0x0000001f03007819 */ /* 0x004fe200000006ff */
[----:B------:R-:W-:Y:S02]  /*1c40*/  UIADD3.X UR43, UPT, UPT, URZ, UR57, URZ, UP1, !UPT ;  /* 0x00000039ff2b7290 */ /* 0x000fe40008ffe4ff */
[----:B------:R-:W-:Y:S01]  /*1c50*/  UIADD3 UR16, UPT, UPT, UR41, 0x4400, UR16 ;  /* 0x0000440029107890 */ /* 0x000fe2000fffe010 */
[----:B------:R1:W2:Y:S01]  /*1c60*/  SYNCS.PHASECHK.TRANS64.TRYWAIT P0, [UR8+0x40], R0 ;  /* 0x00004000ff0075a7 */ /* 0x0002a20008001108 */
[----:B------:R-:W-:Y:S02]  /*1c70*/  UIMAD UR8, UR37, UR24, UR5 ;  /* 0x00000018250872a4 */ /* 0x000fe4000f8e0205 */
[----:B------:R-:W-:Y:S02]  /*1c80*/  UIMAD UR7, UR38, UR25, UR6 ;  /* 0x00000019260772a4 */ /* 0x000fe4000f8e0206 */
[----:B------:R-:W-:Y:S02]  /*1c90*/  ULEA UR11, UR8, UR11, 0x5 ;  /* 0x0000000b080b7291 */ /* 0x000fe4000f8e28ff */
[----:B------:R-:W-:Y:S02]  /*1ca0*/  UIADD3 UR28, UP0, UPT, UR56, 0x200, URZ ;  /* 0x00000200381c7890 */ /* 0x000fe4000ff1e0ff */
[----:B------:R-:W-:Y:S02]  /*1cb0*/  ULEA UR7, UR7, UR11, 0xa ;  /* 0x0000000b07077291 */ /* 0x000fe4000f8e50ff */
[----:B------:R-:W-:Y:S02]  /*1cc0*/  ULEA UR8, UR32, UR41, 0x1 ;  /* 0x0000002920087291 */ /* 0x000fe4000f8e08ff */
[----:B------:R-:W-:Y:S02]  /*1cd0*/  UPRMT UR7, UR7, 0x5410, URZ ;  /* 0x0000541007077896 */ /* 0x000fe400080000ff */
[----:B------:R-:W-:Y:S02]  /*1ce0*/  UIADD3.X UR29, UPT, UPT, URZ, UR57, URZ, UP0, !UPT ;  /* 0x00000039ff1d7290 */ /* 0x000fe400087fe4ff */
[----:B------:R-:W-:Y:S02]  /*1cf0*/  ULOP3.LUT UR35, UR52, UR18, URZ, 0xfc, !UPT ;  /* 0x0000001234237292 */ /* 0x000fe4000f8efcff */
[----:B------:R-:W-:Y:S02]  /*1d00*/  UIADD3 UR32, UPT, UPT, UR8, 0x14400, URZ ;  /* 0x0001440008207890 */ /* 0x000fe4000fffe0ff */
[----:B------:R-:W-:Y:S01]  /*1d10*/  UIADD3 UR8, UPT, UPT, UR8, 0x16400, URZ ;  /* 0x0001640008087890 */ /* 0x000fe2000fffe0ff */
[----:B------:R3:W-:Y:S01]  /*1d20*/  UTMALDG.5D.IM2COL [UR16], [UR42], UR7 ;  /* 0x000000102a0073b4 */ /* 0x0007e20008060007 */
[----:B------:R-:W-:Y:S02]  /*1d30*/  UIADD3 UR30, UPT, UPT, UR36, 0x1, URZ ;  /* 0x00000001241e7890 */ /* 0x000fe4000fffe0ff */
[----:B------:R-:W-:Y:S02]  /*1d40*/  UIADD3 UR26, UPT, UPT, UR37, 0x1, URZ ;  /* 0x00000001251a7890 */ /* 0x000fe4000fffe0ff */
[----:B------:R-:W-:Y:S02]  /*1d50*/  UISETP.NE.AND UP2, UPT, UR30, UR48, UPT ;  /* 0x000000301e00728c */ /* 0x000fe4000bf45270 */
[----:B------:R-:W-:Y:S02]  /*1d60*/  UIADD3 UR23, UPT, UPT, UR38, 0x1, URZ ;  /* 0x0000000126177890 */ /* 0x000fe4000fffe0ff */
[----:B------:R-:W-:Y:S01]  /*1d70*/  UIADD3 UR27, UPT, UPT, UR27, 0x1, URZ ;  /* 0x000000011b1b7890 */ /* 0x000fe2000fffe0ff */
[----:B------:R-:W-:Y:S01]  /*1d80*/  UMOV UR40, 0x30000 ;  /* 0x0003000000287882 */ /* 0x000fe20000000000 */
[----:B------:R-:W-:Y:S01]  /*1d90*/  UMOV UR50, 0x0 ;  /* 0x0000000000327882 */ /* 0x000fe20000000000 */
[----:B------:R-:W-:Y:S01]  /*1da0*/  UMOV UR51, 0x10000000 ;  /* 0x1000000000337882 */ /* 0x000fe20000000000 */
[----:B------:R-:W-:Y:S01]  /*1db0*/  UMOV UR33, UR17 ;  /* 0x0000001100217c82 */ /* 0x000fe20008000000 */
[----:B------:R-:W-:Y:S02]  /*1dc0*/  UMOV UR12, UR36 ;  /* 0x00000024000c7c82 */ /* 0x000fe40008000000 */
[----:B------:R-:W-:Y:S01]  /*1dd0*/  @UP2 UIADD3 UR26, UPT, UPT, UR37, URZ, URZ ;  /* 0x000000ff251a2290 */ /* 0x000fe2000fffe0ff */
[----:B------:R4:W-:Y:S01]  /*1de0*/  UTMALDG.5D.MULTICAST [UR32], [UR28], UR40, desc[UR50] ;  /* 0x000032201c0073b4 */ /* 0x0009e20008021828 */
[----:B------:R-:W-:Y:S01]  /*1df0*/  UMOV UR13, UR37 ;  /* 0x00000025000d7c82 */ /* 0x000fe20008000000 */
[----:B------:R-:W-:Y:S01]  /*1e00*/  UMOV UR14, UR38 ;  /* 0x00000026000e7c82 */ /* 0x000fe20008000000 */
[----:B------:R-:W-:Y:S01]  /*1e10*/  UISETP.NE.AND UP1, UPT, UR26, UR46, UPT ;  /* 0x0000002e1a00728c */ /* 0x000fe2000bf25270 */
[----:B------:R-:W-:Y:S01]  /*1e20*/  UMOV UR9, UR17 ;  /* 0x0000001100097c82 */ /* 0x000fe20008000000 */
[----:B------:R-:W-:Y:S02]  /*1e30*/  UMOV UR11, UR35 ;  /* 0x00000023000b7c82 */ /* 0x000fe40008000000 */
[----:B------:R1:W-:Y:S07]  /*1e40*/  UTMALDG.5D.MULTICAST [UR8], [UR28], UR40, desc[UR50] ;  /* 0x000032081c0073b4 */ /* 0x0003ee0008021828 */
[----:B------:R-:W-:Y:S04]  /*1e50*/  @UP1 UIADD3 UR23, UPT, UPT, UR38, URZ, URZ ;  /* 0x000000ff26171290 */ /* 0x000fe8000fffe0ff */
[----:B------:R-:W-:Y:S01]  /*1e60*/  UISETP.NE.AND UP0, UPT, UR23, UR47, UPT ;  /* 0x0000002f1700728c */ /* 0x000fe2000bf05270 */
[----:B---3--:R-:W-:Y:S03]  /*1e70*/  UMOV UR7, UR44 ;  /* 0x0000002c00077c82 */ /* 0x008fe60008000000 */
[----:B----4-:R-:W-:Y:S02]  /*1e80*/  USEL UR38, UR23, URZ, UP0 ;  /* 0x000000ff17267287 */ /* 0x010fe40008000000 */
[----:B------:R-:W-:Y:S02]  /*1e90*/  USEL UR36, UR30, URZ, UP2 ;  /* 0x000000ff1e247287 */ /* 0x000fe40009000000 */
[----:B------:R-:W-:Y:S02]  /*1ea0*/  USEL UR37, UR26, URZ, UP1 ;  /* 0x000000ff1a257287 */ /* 0x000fe40008800000 */
[----:B-1----:R-:W-:Y:S02]  /*1eb0*/  UIADD3 UR8, UPT, UPT, UR31, 0x1, URZ ;  /* 0x000000011f087890 */ /* 0x002fe4000fffe0ff */
[----:B------:R-:W-:Y:S02]  /*1ec0*/  @UP0 UIADD3 UR8, UPT, UPT, UR31, URZ, URZ ;  /* 0x000000ff1f080290 */ /* 0x000fe4000fffe0ff */
[----:B------:R-:W-:Y:S05]  /*1ed0*/  UISETP.NE.AND UP0, UPT, UR27, UR54, UPT ;  /* 0x000000361b00728c */ /* 0x000fea000bf05270 */
[----:B------:R-:W-:Y:S04]  /*1ee0*/  UMOV UR31, UR8 ;  /* 0x00000008001f7c82 */ /* 0x000fe80008000000 */
[----:B------:R-:W-:Y:S05]  /*1ef0*/  BRA.U UP0, `(.L_x_29) ;  /* 0xfffffff900e47547 */ /* 0x000fea000b83ffff */
.L_x_23:
[----:B------:R-:W-:Y:S01]  /*1f00*/  ULEA UR4, UR44, UR41, 0x3 ;  /* 0x000000292c047291 */ /* 0x000fe2000f8e18ff */
[----:B-1----:R-:W-:Y:S01]  /*1f10*/  SHF.L.U32 R0, R3, 0x1f, RZ ;  /* 0x0000001f03007819 */ /* 0x002fe200000006ff */
[----:B------:R-:W-:Y:S01]  /*1f20*/  @!P1 SYNCS.ARRIVE.TRANS64.A1T0 RZ, [UR41+0xc8], RZ ;  /* 0x0000c8ffffff99a7 */ /* 0x000fe20008100029 */
[----:B------:R-:W-:-:S06]  /*1f30*/  UISETP.GE.AND UP0, UPT, UR63, 0x1, UPT ;  /* 0x000000013f00788c */ /* 0x000fcc000bf06270 */
[----:B--2---:R1:W2:Y:S03]  /*1f40*/  SYNCS.PHASECHK.TRANS64.TRYWAIT P0, [UR4+0x40], R0 ;  /* 0x00004000ff0075a7 */ /* 0x0042a60008001104 */
[----:B------:R-:W-:Y:S05]  /*1f50*/  BRA.U !UP0, `(.L_x_30) ;  /* 0x0000000508d07547 */ /* 0x000fea000b800000 */
[----:B------:R-:W3:Y:S01]  /*1f60*/  LDCU.128 UR8, c[0x0][0x480] ;  /* 0x00009000ff0877ac */ /* 0x000ee20008000c00 */
[----:B------:R-:W4:Y:S01]  /*1f70*/  LDCU.128 UR16, c[0x0][0x490] ;  /* 0x00009200ff1077ac */ /* 0x000f220008000c00 */
[----:B------:R-:W1:Y:S01]  /*1f80*/  LDCU.64 UR20, c[0x0][0x4c0] ;  /* 0x00009800ff1477ac */ /* 0x000e620008000a00 */
[----:B------:R-:W1:Y:S01]  /*1f90*/  LDCU UR13, c[0x0][0x4c8] ;  /* 0x00009900ff0d77ac */ /* 0x000e620008000800 */
[----:B------:R-:W-:Y:S02]  /*1fa0*/  UIADD3 UR54, UPT, UPT, UR63, UR54, URZ ;  /* 0x000000363f367290 */ /* 0x000fe4000fffe0ff */
[----:B---3--:R-:W-:Y:S02]  /*1fb0*/  UIMAD.WIDE.U32 UR4, UR45, UR9, URZ ;  /* 0x000000092d0472a5 */ /* 0x008fe4000f8e00ff */
[----:B------:R-:W-:Y:S02]  /*1fc0*/  UISETP.NE.AND UP0, UPT, UR8, 0x1, UPT ;  /* 0x000000010800788c */ /* 0x000fe4000bf05270 */
[----:B------:R-:W-:Y:S01]  /*1fd0*/  USHF.R.U32.HI UR5, URZ, UR10, UR5 ;  /* 0x0000000aff057299 */ /* 0x000fe20008011605 */
[----:B------:R-:W3:Y:S03]  /*1fe0*/  LDCU UR9, c[0x0][0x4a0] ;  /* 0x00009400ff0977ac */ /* 0x000ee60008000800 */
[----:B------:R-:W-:-:S02]  /*1ff0*/  USEL UR5, UR45, UR5, !UP0 ;  /* 0x000000052d057287 */ /* 0x000fc4000c000000 */
[----:B------:R-:W-:Y:S02]  /*2000*/  UISETP.NE.AND UP0, UPT, UR11, 0x1, UPT ;  /* 0x000000010b00788c */ /* 0x000fe4000bf05270 */
[----:B----4-:R-:W-:Y:S01]  /*2010*/  UIMAD.WIDE.U32 UR6, UR5, UR16, URZ ;  /* 0x00000010050672a5 */ /* 0x010fe2000f8e00ff */
[----:B------:R-:W1:Y:S01]  /*2020*/  LDCU UR10, c[0x0][0x4ec] ;  /* 0x00009d80ff0a77ac */ /* 0x000e620008000800 */
[----:B------:R-:W4:Y:S05]  /*2030*/  LDCU UR62, c[0x0][0x38c] ;  /* 0x00007180ff3e77ac */ /* 0x000f2a0008000800 */
[----:B------:R-:W-:Y:S01]  /*2040*/  UMOV UR4, UR7 ;  /* 0x0000000700047c82 */ /* 0x000fe20008000000 */
[----:B------:R-:W1:Y:S01]  /*2050*/  LDCU UR23, c[0x0][0x4cc] ;  /* 0x00009980ff1777ac */ /* 0x000e620008000800 */
[----:B------:R-:W-:Y:S01]  /*2060*/  USHF.R.U32.HI UR4, URZ, UR17, UR4 ;  /* 0x00000011ff047299 */ /* 0x000fe20008011604 */
[----:B------:R-:W4:Y:S03]  /*2070*/  LDCU.64 UR16, c[0x0][0x4f0] ;  /* 0x00009e00ff1077ac */ /* 0x000f260008000a00 */
[----:B------:R-:W-:-:S02]  /*2080*/  USEL UR4, UR5, UR4, !UP0 ;  /* 0x0000000405047287 */ /* 0x000fc4000c000000 */
[----:B------:R-:W-:Y:S02]  /*2090*/  UISETP.NE.AND UP0, UPT, UR18, 0x1, UPT ;  /* 0x000000011200788c */ /* 0x000fe4000bf05270 */
[----:B------:R-:W-:Y:S01]  /*20a0*/  UIMAD.WIDE.U32 UR6, UR4, UR19, URZ ;  /* 0x00000013040672a5 */ /* 0x000fe2000f8e00ff */
[----:B------:R-:W1:Y:S01]  /*20b0*/  LDCU.64 UR50, c[0x0][0x390] ;  /* 0x00007200ff3277ac */ /* 0x000e620008000a00 */
[----:B------:R-:W1:Y:S05]  /*20c0*/  LDCU.64 UR32, c[0x0][0x4d0] ;  /* 0x00009a00ff2077ac */ /* 0x000e6a0008000a00 */
[----:B------:R-:W-:Y:S01]  /*20d0*/  UMOV UR6, UR7 ;  /* 0x0000000700067c82 */ /* 0x000fe20008000000 */
[----:B------:R-:W-:-:S02]  /*20e0*/  UIADD3 UR7, UPT, UPT, -UR5, URZ, URZ ;  /* 0x000000ff05077290 */ /* 0x000fc4000fffe1ff */
[----:B---3--:R-:W-:Y:S02]  /*20f0*/  USHF.R.U32.HI UR6, URZ, UR9, UR6 ;  /* 0x00000009ff067299 */ /* 0x008fe40008011606 */
[----:B------:R-:W-:Y:S02]  /*2100*/  UIMAD UR7, UR8, UR7, UR45 ;  /* 0x00000007080772a4 */ /* 0x000fe4000f8e022d */
[----:B------:R-:W-:Y:S02]  /*2110*/  USEL UR14, UR4, UR6, !UP0 ;  /* 0x00000006040e7287 */ /* 0x000fe4000c000000 */
[----:B------:R-:W-:Y:S02]  /*2120*/  UIADD3 UR6, UPT, UPT, -UR4, URZ, URZ ;  /* 0x000000ff04067290 */ /* 0x000fe4000fffe1ff */
[----:B------:R-:W-:Y:S02]  /*2130*/  UIADD3 UR9, UPT, UPT, -UR14, URZ, URZ ;  /* 0x000000ff0e097290 */ /* 0x000fe4000fffe1ff */
[----:B------:R-:W-:-:S02]  /*2140*/  UIMAD UR12, UR11, UR6, UR5 ;  /* 0x000000060b0c72a4 */ /* 0x000fc4000f8e0205 */
[----:B------:R-:W-:Y:S02]  /*2150*/  UIMAD UR9, UR18, UR9, UR4 ;  /* 0x00000009120972a4 */ /* 0x000fe4000f8e0204 */
[----:B-1----:R-:W-:Y:S01]  /*2160*/  UIMAD UR11, UR7, UR20, UR10 ;  /* 0x00000014070b72a4 */ /* 0x002fe2000f8e020a */
[----:B------:R-:W1:Y:S02]  /*2170*/  LDCU.64 UR4, c[0x0][0x4f8] ;  /* 0x00009f00ff0477ac */ /* 0x000e640008000a00 */
[----:B------:R-:W3:Y:S01]  /*2180*/  LDCU UR6, c[0x0][0x500] ;  /* 0x0000a000ff0677ac */ /* 0x000ee20008000800 */
[----:B------:R-:W-:Y:S02]  /*2190*/  UIADD3 UR18, UPT, UPT, UR34, 0x40, URZ ;  /* 0x0000004022127890 */ /* 0x000fe4000fffe0ff */
[----:B----4-:R-:W-:Y:S02]  /*21a0*/  UIMAD UR12, UR12, UR21, UR16 ;  /* 0x000000150c0c72a4 */ /* 0x010fe4000f8e0210 */
[----:B------:R-:W-:Y:S01]  /*21b0*/  UIMAD UR13, UR9, UR13, UR17 ;  /* 0x0000000d090d72a4 */ /* 0x000fe2000f8e0211 */
[----:B------:R-:W-:Y:S01]  /*21c0*/  UMOV UR48, UR63 ;  /* 0x0000003f00307c82 */ /* 0x000fe20008000000 */
[----:B------:R-:W-:-:S10]  /*21d0*/  UMOV UR7, UR44 ;  /* 0x0000002c00077c82 */ /* 0x000fd40008000000 */
.L_x_36:
[----:B----4-:R-:W-:Y:S01]  /*21e0*/  @!P3 MOV R4, 0x6000 ;  /* 0x000060000004b802 */ /* 0x010fe20000000f00 */
[----:B------:R-:W-:Y:S01]  /*21f0*/  ULEA UR9, UR7, UR41, 0x3 ;  /* 0x0000002907097291 */ /* 0x000fe2000f8e18ff */
[----:B--2---:R-:W-:Y:S11]  /*2200*/  @P0 BRA `(.L_x_31) ;  /* 0x00000000000c0947 */ /* 0x004ff60003800000 */
[----:B------:R-:W-:Y:S04]  /*2210*/  SHF.L.U32 R5, R3, 0x1f, RZ ;  /* 0x0000001f03057819 */ /* 0x000fe800000006ff */
[----:B------:R-:W2:Y:S02]  /*2220*/  SYNCS.PHASECHK.TRANS64.TRYWAIT P0, [UR9+0x40], R5 ;  /* 0x00004005ff0075a7 */ /* 0x000ea40008001109 */
[----:B--2---:R-:W-:Y:S05]  /*2230*/  @!P0 BRA `(.L_x_32) ;  /* 0x0000006c00588947 */ /* 0x004fea0003800000 */
.L_x_31:
[----:B------:R4:W-:Y:S01]  /*2240*/  @!P3 SYNCS.ARRIVE.TRANS64 RZ, [UR9], R4 ;  /* 0x00000004ffffb9a7 */ /* 0x0009e20008000009 */
[----:B------:R-:W-:Y:S04]  /*2250*/  ULOP3.LUT UR8, UR49, 0x2, URZ, 0xfc, !UPT ;  /* 0x0000000231087892 */ /* 0x000fe8000f8efcff */
[----:B------:R-:W-:Y:S09]  /*2260*/  UISETP.NE.AND UP0, UPT, UR8, 0x2, UPT ;  /* 0x000000020800788c */ /* 0x000ff2000bf05270 */
[----:B------:R-:W-:Y:S05]  /*2270*/  BRA.U UP0, `(.L_x_33) ;  /* 0x0000000100047547 */ /* 0x000fea000b800000 */
[----:B-1-3--:R-:W-:Y:S05]  /*2280*/  BPT.TRAP 0x1 ;  /* 0x000000040000795c */ /* 0x00afea0000300000 */
.L_x_33:
[----:B------:R-:W-:Y:S04]  /*2290*/  BSSY.RECONVERGENT B0, `(.L_x_34) ;  /* 0x0000003000007945 */ /* 0x000fe80003800200 */
[----:B------:R-:W-:Y:S05]  /*22a0*/  @P2 BRA `(.L_x_35) ;  /* 0x0000000000042947 */ /* 0x000fea0003800000 */
[----:B-1-3--:R-:W-:Y:S05]  /*22b0*/  BPT.TRAP 0x1 ;  /* 0x000000040000795c */ /* 0x00afea0000300000 */
.L_x_35:
[----:B-1-3--:R-:W-:Y:S05]  /*22c0*/  BSYNC.RECONVERGENT B0 ;  /* 0x0000000000007941 */ /* 0x00afea0003800200 */
.L_x_34:
[----:B------:R-:W-:Y:S02]  /*22d0*/  UIADD3 UR8, UPT, UPT, UR7, 0x1, URZ ;  /* 0x0000000107087890 */ /* 0x000fe4000fffe0ff */
[----:B------:R-:W-:Y:S02]  /*22e0*/  UIMAD UR16, UR36, UR23, UR4 ;  /* 0x00000017241072a4 */ /* 0x000fe4000f8e0204 */
[----:B------:R-:W-:Y:S02]  /*22f0*/  UISETP.NE.AND UP0, UPT, UR8, 0x8, UPT ;  /* 0x000000080800788c */ /* 0x000fe4000bf05270 */
[----:B------:R-:W-:Y:S02]  /*2300*/  UIMAD UR15, UR37, UR32, UR5 ;  /* 0x00000020250f72a4 */ /* 0x000fe4000f8e0205 */
[----:B------:R-:W-:Y:S02]  /*2310*/  USEL UR10, URZ, 0x1, UP0 ;  /* 0x00000001ff0a7887 */ /* 0x000fe40008000000 */
[----:B------:R-:W-:Y:S02]  /*2320*/  USEL UR44, UR8, URZ, UP0 ;  /* 0x000000ff082c7287 */ /* 0x000fe40008000000 */
[----:B------:R-:W-:Y:S02]  /*2330*/  ULEA UR15, UR15, UR16, 0x5 ;  /* 0x000000100f0f7291 */ /* 0x000fe4000f8e28ff */
[----:B------:R-:W-:Y:S01]  /*2340*/  ULEA UR8, UR44, UR41, 0x3 ;  /* 0x000000292c087291 */ /* 0x000fe2000f8e18ff */
[----:B------:R-:W-:Y:S01]  /*2350*/  LOP3.LUT R3, R3, UR10, RZ, 0x3c, !PT ;  /* 0x0000000a03037c12 */ /* 0x000fe2000f8e3cff */
[----:B------:R-:W-:Y:S02]  /*2360*/  UIADD3 UR46, UP0, UPT, UR56, 0x80, URZ ;  /* 0x00000080382e7890 */ /* 0x000fe4000ff1e0ff */
[----:B------:R-:W-:Y:S01]  /*2370*/  USHF.L.U32 UR10, UR31, 0x6, URZ ;  /* 0x000000061f0a7899 */ /* 0x000fe200080006ff */
[----:B--2---:R-:W-:Y:S01]  /*2380*/  SHF.L.U32 R0, R3, 0x1f, RZ ;  /* 0x0000001f03007819 */ /* 0x004fe200000006ff */
[----:B------:R-:W-:Y:S02]  /*2390*/  UIADD3.X UR47, UPT, UPT, URZ, UR57, URZ, UP0, !UPT ;  /* 0x00000039ff2f7290 */ /* 0x000fe400087fe4ff */
[----:B------:R-:W-:Y:S01]  /*23a0*/  UIADD3 UR45, UPT, UPT, UR36, 0x1, URZ ;  /* 0x00000001242d7890 */ /* 0x000fe2000fffe0ff */
[----:B------:R1:W2:Y:S01]  /*23b0*/  SYNCS.PHASECHK.TRANS64.TRYWAIT P0, [UR8+0x40], R0 ;  /* 0x00004000ff0075a7 */ /* 0x0002a20008001108 */
[----:B------:R-:W-:Y:S02]  /*23c0*/  USHF.L.U32 UR8, UR7, 0xd, URZ ;  /* 0x0000000d07087899 */ /* 0x000fe400080006ff */
[----:B------:R-:W-:Y:S02]  /*23d0*/  UIMAD UR7, UR38, UR33, UR6 ;  /* 0x00000021260772a4 */ /* 0x000fe4000f8e0206 */
[----:B------:R-:W-:Y:S02]  /*23e0*/  ULOP3.LUT UR19, UR8, UR53, URZ, 0xfc, !UPT ;  /* 0x0000003508137292 */ /* 0x000fe4000f8efcff */
[----:B------:R-:W-:Y:S02]  /*23f0*/  ULEA UR7, UR7, UR15, 0xa ;  /* 0x0000000f07077291 */ /* 0x000fe4000f8e50ff */
[----:B------:R-:W-:Y:S02]  /*2400*/  UIADD3 UR8, UPT, UPT, UR41, 0x4400, UR8 ;  /* 0x0000440029087890 */ /* 0x000fe4000fffe008 */
[----:B------:R-:W-:Y:S02]  /*2410*/  UPRMT UR7, UR7, 0x5410, URZ ;  /* 0x0000541007077896 */ /* 0x000fe400080000ff */
[----:B------:R-:W-:Y:S02]  /*2420*/  UISETP.NE.AND UP2, UPT, UR45, UR62, UPT ;  /* 0x0000003e2d00728c */ /* 0x000fe4000bf45270 */
[----:B------:R-:W-:Y:S02]  /*2430*/  UIADD3 UR40, UPT, UPT, UR37, 0x1, URZ ;  /* 0x0000000125287890 */ /* 0x000fe4000fffe0ff */
[----:B------:R-:W-:Y:S02]  /*2440*/  UIADD3 UR42, UP3, UPT, UR56, 0x200, URZ ;  /* 0x00000200382a7890 */ /* 0x000fe4000ff7e0ff */
[----:B------:R-:W-:Y:S01]  /*2450*/  ULEA UR16, UR19, UR41, 0x1 ;  /* 0x0000002913107291 */ /* 0x000fe2000f8e08ff */
[----:B------:R3:W-:Y:S01]  /*2460*/  UTMALDG.5D.IM2COL [UR8], [UR46], UR7 ;  /* 0x000000082e0073b4 */ /* 0x0007e20008060007 */
[----:B------:R-:W-:Y:S02]  /*2470*/  ULOP3.LUT UR27, UR52, UR10, URZ, 0xfc, !UPT ;  /* 0x0000000a341b7292 */ /* 0x000fe4000f8efcff */
[----:B------:R-:W-:Y:S02]  /*2480*/  UIADD3.X UR43, UPT, UPT, URZ, UR57, URZ, UP3, !UPT ;  /* 0x00000039ff2b7290 */ /* 0x000fe40009ffe4ff */
[----:B------:R-:W-:Y:S02]  /*2490*/  @UP2 UIADD3 UR40, UPT, UPT, UR37, URZ, URZ ;  /* 0x000000ff25282290 */ /* 0x000fe4000fffe0ff */
        /* <DEDUP_REMOVED lines=10> */
[----:B------:R-:W-:Y:S01]  /*2540*/  UMOV UR28, UR36 ;  /* 0x00000024001c7c82 */ /* 0x000fe20008000000 */
[----:B------:R-:W-:Y:S02]  /*2550*/  UMOV UR29, UR37 ;  /* 0x00000025001d7c82 */ /* 0x000fe40008000000 */
[----:B------:R-:W-:Y:S01]  /*2560*/  UISETP.NE.AND UP0, UPT, UR35, UR51, UPT ;  /* 0x000000332300728c */ /* 0x000fe2000bf05270 */
[----:B------:R-:W-:Y:S01]  /*2570*/  UMOV UR30, UR38 ;  /* 0x00000026001e7c82 */ /* 0x000fe20008000000 */
[----:B------:R-:W-:Y:S01]  /*2580*/  UMOV UR20, UR36 ;  /* 0x0000002400147c82 */ /* 0x000fe20008000000 */
[----:B------:R-:W-:Y:S01]  /*2590*/  USEL UR36, UR45, URZ, UP2 ;  /* 0x000000ff2d247287 */ /* 0x000fe20009000000 */
[----:B------:R1:W-:Y:S01]  /*25a0*/  UTMALDG.5D.MULTICAST [UR24], [UR42], UR55, desc[UR58] ;  /* 0x00003a182a0073b4 */ /* 0x0003e20008021837 */
[----:B------:R-:W-:Y:S01]  /*25b0*/  UMOV UR21, UR37 ;  /* 0x0000002500157c82 */ /* 0x000fe20008000000 */
[----:B------:R-:W-:Y:S01]  /*25c0*/  USEL UR37, UR40, URZ, UP1 ;  /* 0x000000ff28257287 */ /* 0x000fe20008800000 */
[----:B------:R-:W-:Y:S01]  /*25d0*/  UMOV UR22, UR38 ;  /* 0x0000002600167c82 */ /* 0x000fe20008000000 */
[----:B------:R-:W-:Y:S01]  /*25e0*/  USEL UR38, UR35, URZ, UP0 ;  /* 0x000000ff23267287 */ /* 0x000fe20008000000 */
[----:B------:R-:W-:Y:S01]  /*25f0*/  UMOV UR17, UR9 ;  /* 0x0000000900117c82 */ /* 0x000fe20008000000 */
[----:B------:R-:W-:Y:S02]  /*2600*/  UMOV UR19, UR27 ;  /* 0x0000001b00137c82 */ /* 0x000fe40008000000 */
[----:B------:R1:W-:Y:S01]  /*2610*/  UTMALDG.5D.MULTICAST [UR16], [UR42], UR55, desc[UR58] ;  /* 0x00003a102a0073b4 */ /* 0x0003e20008021837 */
[----:B---3--:R-:W-:Y:S02]  /*2620*/  UIADD3 UR8, UPT, UPT, UR31, 0x1, URZ ;  /* 0x000000011f087890 */ /* 0x008fe4000fffe0ff */
[----:B------:R-:W-:Y:S02]  /*2630*/  @UP0 UIADD3 UR8, UPT, UPT, UR31, URZ, URZ ;  /* 0x000000ff1f080290 */ /* 0x000fe4000fffe0ff */
[----:B------:R-:W-:Y:S02]  /*2640*/  UISETP.GT.U32.AND UP0, UPT, UR48, 0x1, UPT ;  /* 0x000000013000788c */ /* 0x000fe4000bf04070 */
[----:B------:R-:W-:Y:S03]  /*2650*/  UIADD3 UR7, UPT, UPT, UR48, -0x1, URZ ;  /* 0xffffffff30077890 */ /* 0x000fe6000fffe0ff */
[----:B------:R-:W-:Y:S04]  /*2660*/  UMOV UR31, UR8 ;  /* 0x00000008001f7c82 */ /* 0x000fe80008000000 */
[----:B------:R-:W-:Y:S01]  /*2670*/  UMOV UR48, UR7 ;  /* 0x0000000700307c82 */ /* 0x000fe20008000000 */
[----:B------:R-:W-:Y:S01]  /*2680*/  UMOV UR7, UR44 ;  /* 0x0000002c00077c82 */ /* 0x000fe20008000000 */
[----:B-1----:R-:W-:Y:S05]  /*2690*/  BRA.U UP0, `(.L_x_36) ;  /* 0xfffffff900d07547 */ /* 0x002fea000b83ffff */
.L_x_30:
[----:B----4-:R-:W-:Y:S01]  /*26a0*/  SHF.L.U32 R4, R2, 0x1f, RZ ;  /* 0x0000001f02047819 */ /* 0x010fe200000006ff */
[----:B------:R-:W-:-:S03]  /*26b0*/  NOP ;  /* 0x0000000000007918 */ /* 0x000fc60000000000 */
[----:B--2---:R-:W2:Y:S02]  /*26c0*/  SYNCS.PHASECHK.TRANS64.TRYWAIT P0, [UR41+0xd0], R4 ;  /* 0x0000d004ff0075a7 */ /* 0x004ea40008001129 */
[----:B--2---:R-:W-:Y:S05]  /*26d0*/  @!P0 BRA `(.L_x_37) ;  /* 0x0000006800488947 */ /* 0x004fea0003800000 */
.L_x_138:
[----:B-1----:R-:W1:Y:S01]  /*26e0*/  LDS.128 R4, [UR41+0x110] ;  /* 0x00011029ff047984 */ /* 0x002e620008000c00 */
[----:B------:R-:W-:Y:S02]  /*26f0*/  UIADD3 UR4, UPT, UPT, UR41, 0xd8, URZ ;  /* 0x000000d829047890 */ /* 0x000fe4000fffe0ff */
[----:B------:R-:W-:Y:S01]  /*2700*/  UISETP.GE.AND UP0, UPT, UR39, 0x1, UPT ;  /* 0x000000012700788c */ /* 0x000fe2000bf06270 */
[----:B------:R-:W-:Y:S01]  /*2710*/  @!PT LDS RZ, [RZ] ;  /* 0x00000000fffff984 */ /* 0x000fe20000000800 */
[----:B------:R-:W-:Y:S01]  /*2720*/  @!PT LDS RZ, [RZ] ;  /* 0x00000000fffff984 */ /* 0x000fe20000000800 */
[----:B------:R-:W-:Y:S01]  /*2730*/  @!PT LDS RZ, [RZ] ;  /* 0x00000000fffff984 */ /* 0x000fe20000000800 */
[----:B------:R-:W-:Y:S01]  /*2740*/  @!PT LDS RZ, [RZ] ;  /* 0x00000000fffff984 */ /* 0x000fe20000000800 */
[----:B------:R2:W-:Y:S06]  /*2750*/  MEMBAR.ALL.CTA ;  /* 0x0000000000007992 */ /* 0x0005ec0000008000 */
[----:B--2---:R-:W2:Y:S01]  /*2760*/  FENCE.VIEW.ASYNC.S ;  /* 0x00000000000073c6 */ /* 0x004ea20000000000 */
[----:B------:R-:W-:-:S09]  /*2770*/  UPRMT UR4, URZ, 0x654, UR4 ;  /* 0x00000654ff047896 */ /* 0x000fd20008000004 */
[----:B--2---:R-:W-:Y:S01]  /*2780*/  SYNCS.ARRIVE.TRANS64.RED.A1T0 RZ, [UR4], RZ ;  /* 0x000000ffffff79a7 */ /* 0x004fe20008100404 */
[----:B-1----:R-:W-:-:S13]  /*2790*/  LOP3.LUT P0, RZ, R6, 0x1, RZ, 0xc0, !PT ;  /* 0x0000000106ff7812 */ /* 0x002fda000780c0ff */
[----:B------:R-:W-:Y:S01]  /*27a0*/  VOTEU.ANY UP1, P0 ;  /* 0x0000000000ff7886 */ /* 0x000fe20000020100 */
[----:B------:R-:W-:-:S13]  /*27b0*/  PLOP3.LUT P0, PT, PT, PT, UP1, 0x80, 0x8 ;  /* 0x000000000008781c */ /* 0x000fda0003f0f018 */
[----:B------:R-:W-:Y:S02]  /*27c0*/  @P0 MOV R0, R4 ;  /* 0x0000000400000202 */ /* 0x000fe40000000f00 */
[----:B------:R-:W-:Y:S02]  /*27d0*/  @P0 LOP3.LUT R4, R5, 0xffff, RZ, 0xc0, !PT ;  /* 0x0000ffff05040812 */ /* 0x000fe400078ec0ff */
[----:B------:R-:W-:Y:S02]  /*27e0*/  @P0 R2UR UR6, R0 ;  /* 0x00000000000602ca */ /* 0x000fe400000e0000 */
[----:B------:R-:W-:-:S11]  /*27f0*/  @P0 R2UR UR5, R4 ;  /* 0x00000000040502ca */ /* 0x000fd600000e0000 */
[----:B------:R-:W-:Y:S02]  /*2800*/  @UP1 UMOV UR61, UR6 ;  /* 0x00000006003d1c82 */ /* 0x000fe40008000000 */
[----:B------:R-:W-:Y:S01]  /*2810*/  @UP1 UMOV UR60, UR5 ;  /* 0x00000005003c1c82 */ /* 0x000fe20008000000 */
[----:B------:R-:W-:Y:S05]  /*2820*/  BRA.U !UP0, `(.L_x_38) ;  /* 0x0000000108d47547 */ /* 0x000fea000b800000 */
[----:B------:R-:W1:Y:S01]  /*2830*/  LDCU.128 UR16, c[0x0][0xc10] ;  /* 0x00018200ff1077ac */ /* 0x000e620008000c00 */
[----:B------:R-:W2:Y:S01]  /*2840*/  LDCU UR21, c[0x0][0xc20] ;  /* 0x00018400ff1577ac */ /* 0x000ea20008000800 */
[----:B------:R-:W3:Y:S01]  /*2850*/  LDCU UR20, c[0x0][0xc0c] ;  /* 0x00018180ff1477ac */ /* 0x000ee20008000800 */
[----:B------:R-:W4:Y:S01]  /*2860*/  LDCU.64 UR12, c[0x0][0xc28] ;  /* 0x00018500ff0c77ac */ /* 0x000f220008000a00 */
[----:B------:R-:W-:Y:S02]  /*2870*/  UISETP.NE.AND UP3, UPT, UR39, 0x1, UPT ;  /* 0x000000012700788c */ /* 0x000fe4000bf65270 */
[----:B-1----:R-:W-:Y:S02]  /*2880*/  UIMAD.WIDE.U32 UR4, UR64, UR19, URZ ;  /* 0x00000013400472a5 */ /* 0x002fe4000f8e00ff */
[----:B------:R-:W-:Y:S02]  /*2890*/  UIMAD.WIDE.U32 UR6, UR65, UR16, URZ ;  /* 0x00000010410672a5 */ /* 0x000fe4000f8e00ff */
[----:B------:R-:W-:-:S02]  /*28a0*/  UISETP.NE.AND UP0, UPT, UR18, 0x1, UPT ;  /* 0x000000011200788c */ /* 0x000fc4000bf05270 */
[----:B------:R-:W-:Y:S01]  /*28b0*/  UIMAD.WIDE.U32 UR10, UR60, UR19, URZ ;  /* 0x000000133c0a72a5 */ /* 0x000fe2000f8e00ff */
[----:B------:R-:W-:Y:S01]  /*28c0*/  UMOV UR4, UR5 ;  /* 0x0000000500047c82 */ /* 0x000fe20008000000 */
[----:B---3--:R-:W-:Y:S02]  /*28d0*/  UISETP.NE.AND UP2, UPT, UR20, 0x1, UPT ;  /* 0x000000011400788c */ /* 0x008fe4000bf45270 */
[----:B--2---:R-:W-:Y:S02]  /*28e0*/  USHF.R.U32.HI UR5, URZ, UR21, UR4 ;  /* 0x00000015ff057299 */ /* 0x004fe40008011604 */
[----:B------:R-:W-:Y:S01]  /*28f0*/  UIMAD.WIDE.U32 UR14, UR61, UR16, URZ ;  /* 0x000000103d0e72a5 */ /* 0x000fe2000f8e00ff */
[----:B------:R-:W-:Y:S01]  /*2900*/  UMOV UR4, UR7 ;  /* 0x0000000700047c82 */ /* 0x000fe20008000000 */
[----:B------:R-:W-:Y:S02]  /*2910*/  USEL UR5, UR64, UR5, !UP0 ;  /* 0x0000000540057287 */ /* 0x000fe4000c000000 */
[----:B------:R-:W-:-:S02]  /*2920*/  USHF.R.U32.HI UR4, URZ, UR17, UR4 ;  /* 0x00000011ff047299 */ /* 0x000fc40008011604 */
[----:B----4-:R-:W-:Y:S02]  /*2930*/  UIMAD.WIDE.U32 UR8, UR5, UR12, URZ ;  /* 0x0000000c050872a5 */ /* 0x010fe4000f8e00ff */
[----:B------:R-:W-:Y:S01]  /*2940*/  USEL UR6, UR65, UR4, !UP2 ;  /* 0x0000000441067287 */ /* 0x000fe2000d000000 */
[----:B------:R-:W-:Y:S02]  /*2950*/  UMOV UR14, UR15 ;  /* 0x0000000f000e7c82 */ /* 0x000fe40008000000 */
[----:B------:R-:W-:Y:S01]  /*2960*/  UMOV UR4, UR11 ;  /* 0x0000000b00047c82 */ /* 0x000fe20008000000 */
[----:B------:R-:W-:Y:S01]  /*2970*/  UIMAD.WIDE.U32 UR10, UR6, UR12, URZ ;  /* 0x0000000c060a72a5 */ /* 0x000fe2000f8e00ff */
[----:B------:R-:W-:Y:S01]  /*2980*/  UMOV UR8, UR9 ;  /* 0x0000000900087c82 */ /* 0x000fe20008000000 */
[----:B------:R-:W-:Y:S02]  /*2990*/  USHF.R.U32.HI UR4, URZ, UR21, UR4 ;  /* 0x00000015ff047299 */ /* 0x000fe40008011604 */
[----:B------:R-:W-:-:S03]  /*29a0*/  @UP3 USHF.R.U32.HI UR5, URZ, UR13, UR8 ;  /* 0x0000000dff053299 */ /* 0x000fc60008011608 */
[----:B------:R-:W-:Y:S01]  /*29b0*/  UMOV UR10, UR11 ;  /* 0x0000000b000a7c82 */ /* 0x000fe20008000000 */
[----:B------:R-:W-:Y:S02]  /*29c0*/  USHF.R.U32.HI UR17, URZ, UR17, UR14 ;  /* 0x00000011ff117299 */ /* 0x000fe4000801160e */
[----:B------:R-:W-:Y:S02]  /*29d0*/  USEL UR4, UR60, UR4, !UP0 ;  /* 0x000000043c047287 */ /* 0x000fe4000c000000 */
[----:B------:R-:W-:Y:S02]  /*29e0*/  @UP3 USHF.R.U32.HI UR6, URZ, UR13, UR10 ;  /* 0x0000000dff063299 */ /* 0x000fe4000801160a */
[----:B------:R-:W-:Y:S02]  /*29f0*/  UIMAD UR7, UR39, UR5, URZ ;  /* 0x00000005270772a4 */ /* 0x000fe4000f8e02ff */
[----:B------:R-:W-:Y:S02]  /*2a00*/  USEL UR5, UR61, UR17, !UP2 ;  /* 0x000000113d057287 */ /* 0x000fe4000d000000 */
[----:B------:R-:W-:-:S02]  /*2a10*/  UIMAD UR10, UR39, UR6, URZ ;  /* 0x00000006270a72a4 */ /* 0x000fc4000f8e02ff */
[----:B------:R-:W-:Y:S02]  /*2a20*/  UISETP.GE.AND UP0, UPT, UR4, UR7, UPT ;  /* 0x000000070400728c */ /* 0x000fe4000bf06270 */
[----:B------:R-:W-:Y:S02]  /*2a30*/  UIMAD.WIDE.U32 UR8, UR4, UR12, URZ ;  /* 0x0000000c040872a5 */ /* 0x000fe4000f8e00ff */
[----:B------:R-:W-:Y:S02]  /*2a40*/  UISETP.GE.OR UP0, UPT, UR5, UR10, UP0 ;  /* 0x0000000a0500728c */ /* 0x000fe40008706670 */
[----:B------:R-:W-:-:S03]  /*2a50*/  UIMAD.WIDE.U32 UR10, UR5, UR12, URZ ;  /* 0x0000000c050a72a5 */ /* 0x000fc6000f8e00ff */
[----:B------:R-:W-:Y:S01]  /*2a60*/  UMOV UR7, UR9 ;  /* 0x0000000900077c82 */ /* 0x000fe20008000000 */
[----:B------:R-:W-:Y:S02]  /*2a70*/  UIADD3 UR9, UPT, UPT, -UR4, URZ, URZ ;  /* 0x000000ff04097290 */ /* 0x000fe4000fffe1ff */
[----:B------:R-:W-:Y:S02]  /*2a80*/  USHF.R.U32.HI UR7, URZ, UR13, UR7 ;  /* 0x0000000dff077299 */ /* 0x000fe40008011607 */
[----:B------:R-:W-:Y:S02]  /*2a90*/  UIMAD UR10, UR18, UR9, UR60 ;  /* 0x00000009120a72a4 */ /* 0x000fe4000f8e023c */
[----:B------:R-:W-:Y:S01]  /*2aa0*/  USEL UR7, UR4, UR7, !UP3 ;  /* 0x0000000704077287 */ /* 0x000fe2000d800000 */
[----:B------:R-:W-:Y:S01]  /*2ab0*/  @!UP0 UMOV UR8, UR11 ;  /* 0x0000000b00088c82 */ /* 0x000fe20008000000 */
[----:B------:R-:W-:Y:S02]  /*2ac0*/  UIADD3 UR11, UPT, UPT, -UR5, URZ, URZ ;  /* 0x000000ff050b7290 */ /* 0x000fe4000fffe1ff */
[----:B------:R-:W-:-:S02]  /*2ad0*/  @!UP0 USHF.R.U32.HI UR8, URZ, UR13, UR8 ;  /* 0x0000000dff088299 */ /* 0x000fc40008011608 */
[----:B------:R-:W-:Y:S02]  /*2ae0*/  UIADD3 UR9, UPT, UPT, -UR7, URZ, URZ ;  /* 0x000000ff07097290 */ /* 0x000fe4000fffe1ff */
[----:B------:R-:W-:Y:S02]  /*2af0*/  @!UP0 USEL UR8, UR5, UR8, !UP3 ;  /* 0x0000000805088287 */ /* 0x000fe4000d800000 */
[----:B------:R-:W-:Y:S02]  /*2b00*/  UIMAD UR9, UR39, UR9, UR4 ;  /* 0x00000009270972a4 */ /* 0x000fe4000f8e0204 */
[----:B------:R-:W-:Y:S02]  /*2b10*/  @!UP0 UIADD3 UR7, UPT, UPT, UR7, -UR8, URZ ;  /* 0x8000000807078290 */ /* 0x000fe4000fffe0ff */
[----:B------:R-:W-:Y:S02]  /*2b20*/  @!UP0 UIMAD UR8, UR9, UR6, UR8 ;  /* 0x00000006090882a4 */ /* 0x000fe4000f8e0208 */
[----:B------:R-:W-:-:S02]  /*2b30*/  @!UP0 UIMAD UR4, UR39, UR7, UR5 ;  /* 0x00000007270482a4 */ /* 0x000fc4000f8e0205 */
[----:B------:R-:W-:Y:S02]  /*2b40*/  UIMAD UR6, UR20, UR11, UR61 ;  /* 0x0000000b140672a4 */ /* 0x000fe4000f8e023d */
[----:B------:R-:W-:Y:S01]  /*2b50*/  UIMAD UR60, UR4, UR18, UR10 ;  /* 0x00000012043c72a4 */ /* 0x000fe2000f8e020a */
[----:B------:R-:W-:Y:S02]  /*2b60*/  @!UP0 UMOV UR5, UR8 ;  /* 0x0000000800058c82 */ /* 0x000fe40008000000 */
[----:B------:R-:W-:-:S12]  /*2b70*/  UIMAD UR61, UR5, UR20, UR6 ;  /* 0x00000014053d72a4 */ /* 0x000fd8000f8e0206 */
.L_x_38:
[----:B------:R-:W1:Y:S02]  /*2b80*/  LDCU UR4, c[0x0][0xc30] ;  /* 0x00018600ff0477ac */ /* 0x000e640008000800 */
[----:B-1----:R-:W-:-:S09]  /*2b90*/  UISETP.NE.AND UP0, UPT, UR4, 0x1, UPT ;  /* 0x000000010400788c */ /* 0x002fd2000bf05270 */
[----:B------:R-:W-:Y:S05]  /*2ba0*/  BRA.U UP0, `(.L_x_39) ;  /* 0x0000000100447547 */ /* 0x000fea000b800000 */
[----:B------:R-:W1:Y:S01]  /*2bb0*/  LDCU.128 UR8, c[0x0][0xc10] ;  /* 0x00018200ff0877ac */ /* 0x000e620008000c00 */
[----:B------:R-:W2:Y:S01]  /*2bc0*/  LDCU UR12, c[0x0][0xc0c] ;  /* 0x00018180ff0c77ac */ /* 0x000ea20008000800 */
[----:B------:R-:W3:Y:S01]  /*2bd0*/  LDCU UR13, c[0x0][0xc20] ;  /* 0x00018400ff0d77ac */ /* 0x000ee20008000800 */
[----:B-1----:R-:W-:Y:S02]  /*2be0*/  UIMAD.WIDE.U32 UR6, UR61, UR8, URZ ;  /* 0x000000083d0672a5 */ /* 0x002fe4000f8e00ff */
[----:B------:R-:W-:Y:S02]  /*2bf0*/  UIMAD.WIDE.U32 UR4, UR60, UR11, URZ ;  /* 0x0000000b3c0472a5 */ /* 0x000fe4000f8e00ff */
[----:B--2---:R-:W-:Y:S02]  /*2c00*/  UISETP.NE.AND UP2, UPT, UR12, 0x1, UPT ;  /* 0x000000010c00788c */ /* 0x004fe4000bf45270 */
[----:B------:R-:W-:Y:S01]  /*2c10*/  UISETP.NE.AND UP0, UPT, UR10, 0x1, UPT ;  /* 0x000000010a00788c */ /* 0x000fe2000bf05270 */
[----:B------:R-:W-:-:S02]  /*2c20*/  UMOV UR6, UR7 ;  /* 0x0000000700067c82 */ /* 0x000fc40008000000 */
[----:B------:R-:W-:Y:S01]  /*2c30*/  UMOV UR4, UR5 ;  /* 0x0000000500047c82 */ /* 0x000fe20008000000 */
[----:B------:R-:W-:Y:S02]  /*2c40*/  USHF.R.U32.HI UR6, URZ, UR9, UR6 ;  /* 0x00000009ff067299 */ /* 0x000fe40008011606 */
[----:B---3--:R-:W-:Y:S02]  /*2c50*/  USHF.R.U32.HI UR4, URZ, UR13, UR4 ;  /* 0x0000000dff047299 */ /* 0x008fe40008011604 */
[----:B------:R-:W-:Y:S02]  /*2c60*/  USEL UR5, UR61, UR6, !UP2 ;  /* 0x000000063d057287 */ /* 0x000fe4000d000000 */
[----:B------:R-:W-:-:S04]  /*2c70*/  USEL UR4, UR60, UR4, !UP0 ;  /* 0x000000043c047287 */ /* 0x000fc8000c000000 */
[----:B------:R-:W-:Y:S02]  /*2c80*/  UIADD3 UR6, UPT, UPT, UR5, -UR4, URZ ;  /* 0x8000000405067290 */ /* 0x000fe4000fffe0ff */
[----:B------:R-:W-:Y:S02]  /*2c90*/  UIADD3 UR4, UPT, UPT, -UR5, UR4, URZ ;  /* 0x0000000405047290 */ /* 0x000fe4000fffe1ff */
[----:B------:R-:W-:Y:S02]  /*2ca0*/  UIMAD UR60, UR6, UR10, UR60 ;  /* 0x0000000a063c72a4 */ /* 0x000fe4000f8e023c */
[----:B------:R-:W-:-:S12]  /*2cb0*/  UIMAD UR61, UR4, UR12, UR61 ;  /* 0x0000000c043d72a4 */ /* 0x000fd8000f8e023d */
.L_x_39:
[----:B------:R-:W-:Y:S01]  /*2cc0*/  R2UR UR5, R45 ;  /* 0x000000002d0572ca */ /* 0x000fe200000e0000 */
[----:B------:R-:W-:Y:S01]  /*2cd0*/  UMOV UR27, UR54 ;  /* 0x00000036001b7c82 */ /* 0x000fe20008000000 */
[----:B------:R-:W-:Y:S02]  /*2ce0*/  R2UR UR4, R44 ;  /* 0x000000002c0472ca */ /* 0x000fe400000e0000 */
[----:B------:R-:W-:Y:S02]  /*2cf0*/  PLOP3.LUT P1, PT, PT, PT, PT, 0x80, 0x8 ;  /* 0x000000000008781c */ /* 0x000fe40003f2f070 */
[----:B------:R-:W-:-:S07]  /*2d00*/  LOP3.LUT R2, R2, 0x1, RZ, 0x3c, !PT ;  /* 0x0000000102027812 */ /* 0x000fce00078e3cff */
[----:B------:R-:W-:Y:S02]  /*2d10*/  UIADD3 UR51, UPT, UPT, UR61, UR5, URZ ;  /* 0x000000053d337290 */ /* 0x000fe4000fffe0ff */
[----:B------:R-:W-:Y:S01]  /*2d20*/  UIADD3 UR24, UPT, UPT, UR60, UR4, URZ ;  /* 0x000000043c187290 */ /* 0x000fe2000fffe0ff */
[----:B------:R-:W-:Y:S11]  /*2d30*/  BRA.U UP1, `(.L_x_40) ;  /* 0xffffffe901707547 */ /* 0x000ff6000b83ffff */
[----:B------:R-:W-:Y:S01]  /*2d40*/  UIADD3 UR41, UPT, UPT, UR41, 0x40, URZ ;  /* 0x0000004029297890 */ /* 0x000fe2000fffe0ff */
[----:B------:R-:W-:-:S03]  /*2d50*/  SHF.L.U32 R2, R3, 0x1f, RZ ;  /* 0x0000001f03027819 */ /* 0x000fc600000006ff */
[----:B------:R-:W-:-:S09]  /*2d60*/  ULEA UR4, UR44, UR41, 0x3 ;  /* 0x000000292c047291 */ /* 0x000fd2000f8e18ff */
[----:B------:R-:W1:Y:S02]  /*2d70*/  SYNCS.PHASECHK.TRANS64.TRYWAIT P0, [UR4], R2 ;  /* 0x00000002ff0075a7 */ /* 0x000e640008001104 */
[----:B-1----:R-:W-:Y:S05]  /*2d80*/  @!P0 BRA `(.L_x_41) ;  /* 0x0000006000b48947 */ /* 0x002fea0003800000 */
.L_x_140:
[----:B------:R-:W-:-:S04]  /*2d90*/  UIADD3 UR4, UPT, UPT, UR44, 0x1, URZ ;  /* 0x000000012c047890 */ /* 0x000fc8000fffe0ff */
[----:B------:R-:W-:-:S04]  /*2da0*/  UISETP.NE.AND UP0, UPT, UR4, 0x8, UPT ;  /* 0x000000080400788c */ /* 0x000fc8000bf05270 */
[----:B------:R-:W-:Y:S02]  /*2db0*/  USEL UR6, URZ, 0x1, UP0 ;  /* 0x00000001ff067887 */ /* 0x000fe40008000000 */
[----:B------:R-:W-:-:S04]  /*2dc0*/  USEL UR4, UR4, URZ, UP0 ;  /* 0x000000ff04047287 */ /* 0x000fc80008000000 */
[----:B------:R-:W-:Y:S01]  /*2dd0*/  ULEA UR5, UR4, UR41, 0x3 ;  /* 0x0000002904057291 */ /* 0x000fe2000f8e18ff */
[----:B-1----:R-:W-:-:S04]  /*2de0*/  LOP3.LUT R2, R3, UR6, RZ, 0x3c, !PT ;  /* 0x0000000603027c12 */ /* 0x002fc8000f8e3cff */
[----:B------:R-:W-:-:S04]  /*2df0*/  SHF.L.U32 R3, R2, 0x1f, RZ ;  /* 0x0000001f02037819 */ /* 0x000fc800000006ff */
[----:B------:R-:W1:Y:S02]  /*2e00*/  SYNCS.PHASECHK.TRANS64.TRYWAIT P0, [UR5], R3 ;  /* 0x00000003ff0075a7 */ /* 0x000e640008001105 */
[----:B-1----:R-:W-:Y:S05]  /*2e10*/  @!P0 BRA `(.L_x_42) ;  /* 0x0000006000a88947 */ /* 0x002fea0003800000 */
.L_x_142:
[----:B------:R-:W-:-:S04]  /*2e20*/  UIADD3 UR4, UPT, UPT, UR4, 0x1, URZ ;  /* 0x0000000104047890 */ /* 0x000fc8000fffe0ff */
[----:B------:R-:W-:-:S04]  /*2e30*/  UISETP.NE.AND UP0, UPT, UR4, 0x8, UPT ;  /* 0x000000080400788c */ /* 0x000fc8000bf05270 */
[----:B------:R-:W-:Y:S02]  /*2e40*/  USEL UR6, URZ, 0x1, UP0 ;  /* 0x00000001ff067887 */ /* 0x000fe40008000000 */
[----:B------:R-:W-:-:S04]  /*2e50*/  USEL UR4, UR4, URZ, UP0 ;  /* 0x000000ff04047287 */ /* 0x000fc80008000000 */
[----:B------:R-:W-:Y:S01]  /*2e60*/  ULEA UR5, UR4, UR41, 0x3 ;  /* 0x0000002904057291 */ /* 0x000fe2000f8e18ff */
[----:B------:R-:W-:-:S04]  /*2e70*/  LOP3.LUT R2, R2, UR6, RZ, 0x3c, !PT ;  /* 0x0000000602027c12 */ /* 0x000fc8000f8e3cff */
[----:B-1----:R-:W-:-:S04]  /*2e80*/  SHF.L.U32 R3, R2, 0x1f, RZ ;  /* 0x0000001f02037819 */ /* 0x002fc800000006ff */
[----:B------:R-:W1:Y:S02]  /*2e90*/  SYNCS.PHASECHK.TRANS64.TRYWAIT P0, [UR5], R3 ;  /* 0x00000003ff0075a7 */ /* 0x000e640008001105 */
[----:B-1----:R-:W-:Y:S05]  /*2ea0*/  @!P0 BRA `(.L_x_43) ;  /* 0x00000060009c8947 */ /* 0x002fea0003800000 */
.L_x_144:
        /* <DEDUP_REMOVED lines=9> */
.L_x_146:
        /* <DEDUP_REMOVED lines=9> */
.L_x_148:
        /* <DEDUP_REMOVED lines=9> */
.L_x_150:
        /* <DEDUP_REMOVED lines=9> */
.L_x_152:
[----:B------:R-:W-:-:S04]  /*30f0*/  UIADD3 UR4, UPT, UPT, UR4, 0x1, URZ ;  /* 0x0000000104047890 */ /* 0x000fc8000fffe0ff */
[----:B------:R-:W-:-:S04]  /*3100*/  UISETP.NE.AND UP0, UPT, UR4, 0x8, UPT ;  /* 0x000000080400788c */ /* 0x000fc8000bf05270 */
[----:B------:R-:W-:Y:S02]  /*3110*/  USEL UR5, URZ, 0x1, UP0 ;  /* 0x00000001ff057887 */ /* 0x000fe40008000000 */
[----:B------:R-:W-:-:S04]  /*3120*/  USEL UR4, UR4, URZ, UP0 ;  /* 0x000000ff04047287 */ /* 0x000fc80008000000 */
[----:B------:R-:W-:Y:S01]  /*3130*/  ULEA UR4, UR4, UR41, 0x3 ;  /* 0x0000002904047291 */ /* 0x000fe2000f8e18ff */
[----:B------:R-:W-:-:S04]  /*3140*/  LOP3.LUT R2, R2, UR5, RZ, 0x3c, !PT ;  /* 0x0000000502027c12 */ /* 0x000fc8000f8e3cff */
[----:B------:R-:W-:Y:S01]  /*3150*/  SHF.L.U32 R2, R2, 0x1f, RZ ;  /* 0x0000001f02027819 */ /* 0x000fe200000006ff */
[----:B-1----:R-:W-:-:S07]  /*3160*/  IMAD.U32 R0, RZ, RZ, UR4 ;  /* 0x00000004ff007e24 */ /* 0x002fce000f8e00ff */
.L_x_48:
[----:B-1----:R1:W2:Y:S02]  /*3170*/  SYNCS.PHASECHK.TRANS64.TRYWAIT P0, [R0+URZ], R2 ;  /* 0x00000002000075a7 */ /* 0x0022a400080011ff */
[----:B--2---:R-:W-:Y:S05]  /*3180*/  @!P0 NANOSLEEP.SYNCS 0x989680 ;  /* 0x009896800000895d */ /* 0x004fea0003900000 */
[----:B------:R-:W2:Y:S02]  /*3190*/  @!P0 SYNCS.PHASECHK.TRANS64 P0, [R0+URZ], R2 ;  /* 0x00000002000085a7 */ /* 0x000ea400080010ff */
[----:B--2---:R-:W-:Y:S05]  /*31a0*/  @P0 EXIT ;  /* 0x000000000000094d */ /* 0x004fea0003800000 */
[----:B------:R-:W-:Y:S05]  /*31b0*/  BRA `(.L_x_48) ;  /* 0xfffffffc00ec7947 */ /* 0x000fea000383ffff */
.L_x_22:
[----:B------:R-:W1:Y:S02]  /*31c0*/  S2UR UR4, SR_CgaCtaId ;  /* 0x00000000000479c3 */ /* 0x000e640000008800 */
[----:B-1----:R-:W-:-:S04]  /*31d0*/  UISETP.NE.AND UP0, UPT, UR4, URZ, UPT ;  /* 0x000000ff0400728c */ /* 0x002fc8000bf05270 */
[----:B------:R-:W-:-:S09]  /*31e0*/  UISETP.NE.OR UP0, UPT, UR18, 0x1, UP0 ;  /* 0x000000011200788c */ /* 0x000fd20008705670 */
[----:B------:R-:W-:Y:S05]  /*31f0*/  BRA.U UP0, `(.L_x_49) ;  /* 0x0000000100b47547 */ /* 0x000fea000b800000 */
[----:B------:R-:W1:Y:S01]  /*3200*/  S2UR UR5, SR_CgaCtaId ;  /* 0x00000000000579c3 */ /* 0x000e620000008800 */
[----:B------:R-:W-:Y:S01]  /*3210*/  UMOV UR4, 0x400 ;  /* 0x0000040000047882 */ /* 0x000fe20000000000 */
[----:B------:R-:W-:Y:S01]  /*3220*/  HFMA2 R3, -RZ, RZ, 0, 5.9604644775390625e-08 ;  /* 0x00000001ff037431 */ /* 0x000fe200000001ff */
[----:B------:R-:W-:Y:S01]  /*3230*/  ISETP.GE.U32.AND P0, PT, R0, 0x2, PT ;  /* 0x000000020000780c */ /* 0x000fe20003f06070 */
[----:B------:R-:W-:Y:S01]  /*3240*/  IMAD.MOV.U32 R8, RZ, RZ, RZ ;  /* 0x000000ffff087224 */ /* 0x000fe200078e00ff */
[----:B-1----:R-:W-:-:S04]  /*3250*/  ULEA UR4, UR5, UR4, 0x18 ;  /* 0x0000000405047291 */ /* 0x002fc8000f8ec0ff */
[----:B------:R-:W-:Y:S02]  /*3260*/  UIADD3 UR5, UPT, UPT, UR4, 0xd8, URZ ;  /* 0x000000d804057890 */ /* 0x000fe4000fffe0ff */
[----:B------:R-:W-:Y:S02]  /*3270*/  UIADD3 UR8, UPT, UPT, UR4, 0xd0, URZ ;  /* 0x000000d004087890 */ /* 0x000fe4000fffe0ff */
[----:B------:R-:W-:-:S12]  /*3280*/  UPRMT UR5, URZ, 0x654, UR5 ;  /* 0x00000654ff057896 */ /* 0x000fd80008000005 */
.L_x_52:
[----:B------:R-:W-:Y:S01]  /*3290*/  SHF.L.U32 R6, R3, 0x1f, RZ ;  /* 0x0000001f03067819 */ /* 0x000fe200000006ff */
[----:B------:R-:W-:Y:S02]  /*32a0*/  IMAD.U32 R4, RZ, RZ, UR8 ;  /* 0x00000008ff047e24 */ /* 0x000fe4000f8e00ff */
[----:B------:R-:W-:Y:S01]  /*32b0*/  @!P0 IMAD.MOV.U32 R5, RZ, RZ, 0x10 ;  /* 0x00000010ff058424 */ /* 0x000fe200078e00ff */
[----:B------:R-:W1:Y:S02]  /*32c0*/  SYNCS.PHASECHK.TRANS64.TRYWAIT P1, [UR4+0xd8], R6 ;  /* 0x0000d806ff0075a7 */ /* 0x000e640008021104 */
[----:B------:R-:W-:-:S04]  /*32d0*/  PRMT R4, R0, 0x654, R4 ;  /* 0x0000065400047816 */ /* 0x000fc80000000004 */
[----:B------:R-:W-:Y:S01]  /*32e0*/  SEL R2, R4, R2, !P0 ;  /* 0x0000000204027207 */ /* 0x000fe20004000000 */
[----:B-1----:R-:W-:Y:S06]  /*32f0*/  @!P1 BRA `(.L_x_50) ;  /* 0x0000006000009947 */ /* 0x002fec0003800000 */
.L_x_154:
[----:B------:R-:W-:Y:S01]  /*3300*/  UIADD3 UR6, UPT, UPT, UR4, 0x110, URZ ;  /* 0x0000011004067890 */ /* 0x000fe2000fffe0ff */
[----:B------:R2:W-:Y:S01]  /*3310*/  @!P0 SYNCS.ARRIVE.TRANS64.RED RZ, [R2+URZ], R5 ;  /* 0x0000000502ff89a7 */ /* 0x0005e200080004ff */
[----:B------:R-:W-:Y:S01]  /*3320*/  UIADD3 UR7, UPT, UPT, UR4, 0xd0, URZ ;  /* 0x000000d004077890 */ /* 0x000fe2000fffe0ff */
[----:B------:R-:W-:-:S08]  /*3330*/  LOP3.LUT R3, R3, 0x1, RZ, 0x3c, !PT ;  /* 0x0000000103037812 */ /* 0x000fd000078e3cff */
[----:B------:R-:W-:Y:S06]  /*3340*/  UGETNEXTWORKID.BROADCAST [UR6], [UR7] ;  /* 0x00000000060073ca */ /* 0x000fec0008000100 */
[----:B--2---:R-:W-:-:S04]  /*3350*/  SHF.L.U32 R5, R8, 0x1f, RZ ;  /* 0x0000001f08057819 */ /* 0x004fc800000006ff */
[----:B------:R-:W2:Y:S02]  /*3360*/  SYNCS.PHASECHK.TRANS64.TRYWAIT P1, [UR4+0xd0], R5 ;  /* 0x0000d005ff0075a7 */ /* 0x000ea40008021104 */
[----:B--2---:R-:W-:Y:S05]  /*3370*/  @!P1 BRA `(.L_x_51) ;  /* 0x0000005c00f89947 */ /* 0x004fea0003800000 */
.L_x_156:
[----:B-1----:R-:W1:Y:S01]  /*3380*/  LDS.128 R4, [UR4+0x110] ;  /* 0x00011004ff047984 */ /* 0x002e620008000c00 */
[----:B------:R-:W-:Y:S01]  /*3390*/  LOP3.LUT R8, R8, 0x1, RZ, 0x3c, !PT ;  /* 0x0000000108087812 */ /* 0x000fe200078e3cff */
[----:B------:R-:W-:Y:S01]  /*33a0*/  @!PT LDS RZ, [RZ] ;  /* 0x00000000fffff984 */ /* 0x000fe20000000800 */
[----:B------:R-:W-:Y:S01]  /*33b0*/  @!PT LDS RZ, [RZ] ;  /* 0x00000000fffff984 */ /* 0x000fe20000000800 */
[----:B------:R-:W-:Y:S01]  /*33c0*/  @!PT LDS RZ, [RZ] ;  /* 0x00000000fffff984 */ /* 0x000fe20000000800 */
[----:B------:R-:W-:Y:S01]  /*33d0*/  @!PT LDS RZ, [RZ] ;  /* 0x00000000fffff984 */ /* 0x000fe20000000800 */
[----:B------:R2:W-:Y:S06]  /*33e0*/  MEMBAR.ALL.CTA ;  /* 0x0000000000007992 */ /* 0x0005ec0000008000 */
[----:B--2---:R-:W2:Y:S02]  /*33f0*/  FENCE.VIEW.ASYNC.S ;  /* 0x00000000000073c6 */ /* 0x004ea40000000000 */
[----:B--2---:R-:W-:Y:S01]  /*3400*/  SYNCS.ARRIVE.TRANS64.RED.A1T0 RZ, [UR5], RZ ;  /* 0x000000ffffff79a7 */ /* 0x004fe20008100405 */
[----:B-1----:R-:W-:-:S13]  /*3410*/  LOP3.LUT P1, RZ, R6, 0x1, RZ, 0xc0, !PT ;  /* 0x0000000106ff7812 */ /* 0x002fda000782c0ff */
[----:B------:R-:W-:Y:S05]  /*3420*/  @P1 BRA `(.L_x_52) ;  /* 0xfffffffc00981947 */ /* 0x000fea000383ffff */
[----:B------:R-:W-:-:S04]  /*3430*/  SHF.L.U32 R0, R3, 0x1f, RZ ;  /* 0x0000001f03007819 */ /* 0x000fc800000006ff */
[----:B------:R-:W1:Y:S02]  /*3440*/  SYNCS.PHASECHK.TRANS64 P0, [UR4+0xd8], R0 ;  /* 0x0000d800ff0075a7 */ /* 0x000e640008001004 */
[----:B-1----:R-:W-:Y:S05]  /*3450*/  @P0 EXIT ;  /* 0x000000000000094d */ /* 0x002fea0003800000 */
[----:B------:R-:W-:-:S07]  /*3460*/  MOV R0, UR4 ;  /* 0x0000000400007c02 */ /* 0x000fce0008000f00 */
.L_x_53:
[----:B-1----:R-:W-:-:S04]  /*3470*/  SHF.L.U32 R2, R3, 0x1f, RZ ;  /* 0x0000001f03027819 */ /* 0x002fc800000006ff */
[----:B------:R1:W2:Y:S03]  /*3480*/  SYNCS.PHASECHK.TRANS64.TRYWAIT P0, [R0+URZ+0xd8], R2 ;  /* 0x0000d802000075a7 */ /* 0x0002a600080011ff */
[----:B--2---:R-:W-:Y:S05]  /*3490*/  @!P0 NANOSLEEP.SYNCS 0x989680 ;  /* 0x009896800000895d */ /* 0x004fea0003900000 */
[----:B------:R-:W2:Y:S02]  /*34a0*/  @!P0 SYNCS.PHASECHK.TRANS64 P0, [R0+URZ+0xd8], R2 ;  /* 0x0000d802000085a7 */ /* 0x000ea400080010ff */
[----:B--2---:R-:W-:Y:S05]  /*34b0*/  @P0 EXIT ;  /* 0x000000000000094d */ /* 0x004fea0003800000 */
[----:B------:R-:W-:Y:S05]  /*34c0*/  BRA `(.L_x_53) ;  /* 0xfffffffc00e87947 */ /* 0x000fea000383ffff */
.L_x_49:
[----:B------:R-:W-:Y:S05]  /*34d0*/  BRA.U UP4, `(.L_x_54) ;  /* 0x0000000d04947547 */ /* 0x000fea000b800000 */
[----:B------:R-:W1:Y:S01]  /*34e0*/  S2UR UR7, SR_CgaCtaId ;  /* 0x00000000000779c3 */ /* 0x000e620000008800 */
[----:B------:R-:W-:Y:S01]  /*34f0*/  UMOV UR4, 0x40 ;  /* 0x0000004000047882 */ /* 0x000fe20000000000 */
[----:B------:R-:W-:Y:S01]  /*3500*/  NOP ;  /* 0x0000000000007918 */ /* 0x000fe20000000000 */
[----:B------:R-:W-:Y:S01]  /*3510*/  UMOV UR6, 0x400 ;  /* 0x0000040000067882 */ /* 0x000fe20000000000 */
[----:B-1----:R-:W-:Y:S02]  /*3520*/  ULEA UR5, UR7, UR4, 0x18 ;  /* 0x0000000407057291 */ /* 0x002fe4000f8ec0ff */
[----:B------:R-:W-:-:S07]  /*3530*/  ULEA UR6, UR7, UR6, 0x18 ;  /* 0x0000000607067291 */ /* 0x000fce000f8ec0ff */
[----:B------:R-:W1:Y:S02]  /*3540*/  LDS.U8 R0, [UR5+0x1c] ;  /* 0x00001c05ff007984 */ /* 0x000e640008000000 */
[----:B-1----:R-:W-:-:S13]  /*3550*/  ISETP.NE.AND P0, PT, R0, RZ, PT ;  /* 0x000000ff0000720c */ /* 0x002fda0003f05270 */
[----:B------:R-:W-:Y:S05]  /*3560*/  @P0 BRA `(.L_x_55) ;  /* 0x0000000000580947 */ /* 0x000fea0003800000 */
[----:B------:R-:W-:-:S13]  /*3570*/  ELECT P0, URZ, PT ;  /* 0x0000000000ff782f */ /* 0x000fda0003800000 */
[----:B------:R-:W-:Y:S05]  /*3580*/  @!P0 BRA `(.L_x_56) ;  /* 0x0000000000608947 */ /* 0x000fea0003800000 */
[----:B------:R-:W-:Y:S01]  /*3590*/  UMOV UR4, 0x10 ;  /* 0x0000001000047882 */ /* 0x000fe20000000000 */
[----:B------:R-:W-:Y:S01]  /*35a0*/  HFMA2 R0, -RZ, RZ, 0, 5.9604644775390625e-08 ;  /* 0x00000001ff007431 */ /* 0x000fe200000001ff */
[----:B------:R-:W-:-:S03]  /*35b0*/  MOV R3, 0xffff ;  /* 0x0000ffff00037802 */ /* 0x000fc60000000f00 */
[----:B------:R-:W-:Y:S04]  /*35c0*/  DEPBAR.LE SB1, 0x36 ;  /* 0x00009d800000791a */ /* 0x000fe80000000000 */
[----:B------:R-:W1:Y:S02]  /*35d0*/  UTCATOMSWS.FIND_AND_SET.ALIGN UP0, UR4, UR4 ;  /* 0x00000004000475e3 */ /* 0x000e640008000800 */
[----:B-1----:R-:W-:Y:S01]  /*35e0*/  MOV R4, UR4 ;  /* 0x0000000400047c02 */ /* 0x002fe20008000f00 */
[----:B------:R-:W-:Y:S06]  /*35f0*/  BRA.U UP0, `(.L_x_57) ;  /* 0x0000000100187547 */ /* 0x000fec000b800000 */
.L_x_58:
[----:B------:R-:W-:Y:S05]  /*3600*/  NANOSLEEP 0x64 ;  /* 0x000000640000795d */ /* 0x000fea0003800000 */
[----:B------:R-:W-:-:S05]  /*3610*/  UMOV UR4, 0x10 ;  /* 0x0000001000047882 */ /* 0x000fca0000000000 */
[----:B------:R-:W-:Y:S04]  /*3620*/  DEPBAR.LE SB1, 0x36 ;  /* 0x00009d800000791a */ /* 0x000fe80000000000 */
[----:B------:R-:W1:Y:S02]  /*3630*/  UTCATOMSWS.FIND_AND_SET.ALIGN UP0, UR4, UR4 ;  /* 0x00000004000475e3 */ /* 0x000e640008000800 */
[----:B-1----:R-:W-:Y:S01]  /*3640*/  MOV R4, UR4 ;  /* 0x0000000400047c02 */ /* 0x002fe20008000f00 */
[----:B------:R-:W-:Y:S05]  /*3650*/  BRA.U !UP0, `(.L_x_58) ;  /* 0xfffffffd08e87547 */ /* 0x000fea000b83ffff */
.L_x_57:
[-C--:B------:R-:W-:Y:S02]  /*3660*/  SHF.L.U32 R3, R3, R4.reuse, RZ ;  /* 0x0000000403037219 */ /* 0x080fe400000006ff */
[----:B------:R-:W-:Y:S01]  /*3670*/  SHF.L.U32 R0, R0, R4, RZ ;  /* 0x0000000400007219 */ /* 0x000fe200000006ff */
[----:B------:R-:W-:Y:S02]  /*3680*/  IMAD.SHL.U32 R4, R4, 0x20, RZ ;  /* 0x0000002004047824 */ /* 0x000fe400078e00ff */
[----:B------:R1:W-:Y:S04]  /*3690*/  ATOMS.OR RZ, [UR5+0x14], R3 ;  /* 0x00001403ffff798c */ /* 0x0003e8000b000005 */
[----:B------:R1:W-:Y:S04]  /*36a0*/  ATOMS.OR RZ, [UR5+0x18], R0 ;  /* 0x00001800ffff798c */ /* 0x0003e8000b000005 */
[----:B------:R1:W-:Y:S01]  /*36b0*/  STS [UR6+0x120], R4 ;  /* 0x00012004ff007988 */ /* 0x0003e20008000806 */
[----:B------:R-:W-:Y:S05]  /*36c0*/  BRA `(.L_x_56) ;  /* 0x0000000000107947 */ /* 0x000fea0003800000 */
.L_x_55:
[----:B------:R-:W-:Y:S02]  /*36d0*/  MOV R0, 0xffffffff ;  /* 0xffffffff00007802 */ /* 0x000fe40000000f00 */
[----:B------:R-:W-:-:S03]  /*36e0*/  MOV R4, 0x3710 ;  /* 0x0000371000047802 */ /* 0x000fc60000000f00 */
[----:B------:R1:W-:Y:S04]  /*36f0*/  STS [UR6+0x120], R0 ;  /* 0x00012000ff007988 */ /* 0x0003e80008000806 */
[----:B-1---5:R-:W-:Y:S05]  /*3700*/  CALL.REL.NOINC `($__internal_1_$__cuda_sm10x_tcgen05_guardrail_trap_phase_invalid_during_alloc) ;  /* 0x0000006400087944 */ /* 0x022fea0003c00000 */
.L_x_56:
[----:B------:R-:W-:Y:S05]  /*3710*/  WARPSYNC.ALL ;  /* 0x0000000000007948 */ /* 0x000fea0003800000 */
[----:B------:R-:W2:Y:S01]  /*3720*/  S2UR UR4, SR_CgaCtaId ;  /* 0x00000000000479c3 */ /* 0x000ea20000008800 */
[----:B------:R-:W-:Y:S01]  /*3730*/  UMOV UR20, 0x400 ;  /* 0x0000040000147882 */ /* 0x000fe20000000000 */
[----:B------:R-:W-:-:S06]  /*3740*/  NOP ;  /* 0x0000000000007918 */ /* 0x000fcc0000000000 */
[----:B------:R-:W-:Y:S06]  /*3750*/  BAR.ARV 0x6, 0xa0 ;  /* 0x0182800000007b1d */ /* 0x000fec0000002000 */
[----:B------:R-:W3:Y:S01]  /*3760*/  LDCU.64 UR6, c[0x0][0x388] ;  /* 0x00007100ff0677ac */ /* 0x000ee20008000a00 */
[----:B------:R-:W-:Y:S01]  /*3770*/  LOP3.LUT R2, R2, 0xffff, RZ, 0xc0, !PT ;  /* 0x0000ffff02027812 */ /* 0x000fe200078ec0ff */
[----:B------:R-:W-:Y:S01]  /*3780*/  IMAD.MOV.U32 R9, RZ, RZ, 0x1 ;  /* 0x00000001ff097424 */ /* 0x000fe200078e00ff */
[----:B------:R-:W4:Y:S02]  /*3790*/  LDCU.64 UR8, c[0x0][0x390] ;  /* 0x00007200ff0877ac */ /* 0x000f240008000a00 */
[----:B------:R-:W-:Y:S01]  /*37a0*/  R2UR UR21, R2 ;  /* 0x00000000021572ca */ /* 0x000fe200000e0000 */
[----:B------:R-:W-:-:S02]  /*37b0*/  IMAD.MOV.U32 R8, RZ, RZ, RZ ;  /* 0x000000ffff087224 */ /* 0x000fc400078e00ff */
[----:B-1----:R-:W-:Y:S01]  /*37c0*/  IMAD.MOV.U32 R3, RZ, RZ, RZ ;  /* 0x000000ffff037224 */ /* 0x002fe200078e00ff */
[----:B------:R-:W-:Y:S01]  /*37d0*/  UMOV UR24, URZ ;  /* 0x000000ff00187c82 */ /* 0x000fe20008000000 */
[----:B--2---:R-:W-:Y:S01]  /*37e0*/  ULEA UR20, UR4, UR20, 0x18 ;  /* 0x0000001404147291 */ /* 0x004fe2000f8ec0ff */
[----:B------:R-:W-:Y:S01]  /*37f0*/  UMOV UR19, URZ ;  /* 0x000000ff00137c82 */ /* 0x000fe20008000000 */
[----:B------:R-:W-:Y:S01]  /*3800*/  UMOV UR32, 0x0 ;  /* 0x0000000000207882 */ /* 0x000fe20000000000 */
[----:B------:R-:W-:Y:S01]  /*3810*/  UMOV UR33, 0x4210010 ;  /* 0x0421001000217882 */ /* 0x000fe20000000000 */
[----:B------:R-:W-:Y:S01]  /*3820*/  UMOV UR30, 0x0 ;  /* 0x00000000001e7882 */ /* 0x000fe20000000000 */
[----:B------:R-:W-:Y:S01]  /*3830*/  UMOV UR31, 0x4210010 ;  /* 0x04210010001f7882 */ /* 0x000fe20000000000 */
[----:B------:R-:W-:Y:S01]  /*3840*/  UMOV UR28, 0x0 ;  /* 0x00000000001c7882 */ /* 0x000fe20000000000 */
[----:B---3--:R-:W-:Y:S02]  /*3850*/  UIADD3 UR4, UPT, UPT, UR6, 0x3f, URZ ;  /* 0x0000003f06047890 */ /* 0x008fe4000fffe0ff */
[----:B------:R-:W1:Y:S01]  /*3860*/  LDS R0, [UR20+0x120] ;  /* 0x00012014ff007984 */ /* 0x000e620008000800 */
[----:B------:R-:W-:Y:S01]  /*3870*/  UMOV UR29, 0x4210010 ;  /* 0x04210010001d7882 */ /* 0x000fe20000000000 */
[----:B------:R-:W-:Y:S01]  /*3880*/  UMOV UR26, 0x0 ;  /* 0x00000000001a7882 */ /* 0x000fe20000000000 */
[----:B------:R-:W-:Y:S01]  /*3890*/  USHF.R.S32.HI UR5, URZ, 0x1f, UR4 ;  /* 0x0000001fff057899 */ /* 0x000fe20008011404 */
[----:B------:R-:W-:-:S03]  /*38a0*/  UMOV UR27, 0x4210010 ;  /* 0x04210010001b7882 */ /* 0x000fc60000000000 */
[----:B------:R-:W-:Y:S02]  /*38b0*/  ULEA.HI UR4, UR5, UR4, URZ, 0x6 ;  /* 0x0000000405047291 */ /* 0x000fe4000f8f30ff */
[----:B------:R-:W-:Y:S02]  /*38c0*/  UIADD3 UR5, UPT, UPT, UR20, 0x4400, URZ ;  /* 0x0000440014057890 */ /* 0x000fe4000fffe0ff */
[----:B------:R-:W-:Y:S02]  /*38d0*/  USHF.R.S32.HI UR4, URZ, 0x6, UR4 ;  /* 0x00000006ff047899 */ /* 0x000fe40008011404 */
[----:B------:R-:W-:Y:S02]  /*38e0*/  USHF.R.U32.HI UR6, URZ, 0x4, UR5 ;  /* 0x00000004ff067899 */ /* 0x000fe40008011605 */
[----:B------:R-:W-:Y:S02]  /*38f0*/  UIMAD UR4, UR4, UR7, URZ ;  /* 0x00000007040472a4 */ /* 0x000fe4000f8e02ff */
[----:B------:R-:W-:-:S02]  /*3900*/  ULOP3.LUT UR6, UR6, 0x3fff, URZ, 0xc0, !UPT ;  /* 0x00003fff06067892 */ /* 0x000fc4000f8ec0ff */
[----:B----4-:R-:W-:Y:S02]  /*3910*/  UIMAD UR4, UR4, UR8, URZ ;  /* 0x00000008040472a4 */ /* 0x010fe4000f8e02ff */
[----:B------:R-:W-:Y:S02]  /*3920*/  ULOP3.LUT UR22, UR6, 0x10000, URZ, 0xfc, !UPT ;  /* 0x0001000006167892 */ /* 0x000fe4000f8efcff */
[----:B------:R-:W-:Y:S02]  /*3930*/  UIMAD UR9, UR4, UR9, URZ ;  /* 0x00000009040972a4 */ /* 0x000fe4000f8e02ff */
[----:B------:R-:W-:Y:S02]  /*3940*/  UIADD3 UR4, UPT, UPT, UR20, 0x14400, URZ ;  /* 0x0001440014047890 */ /* 0x000fe4000fffe0ff */
[----:B------:R-:W-:Y:S02]  /*3950*/  UIADD3 UR35, UPT, UPT, UR9, -0x1, URZ ;  /* 0xffffffff09237890 */ /* 0x000fe4000fffe0ff */
[----:B------:R-:W-:-:S02]  /*3960*/  USHF.R.U32.HI UR5, URZ, 0x4, UR4 ;  /* 0x00000004ff057899 */ /* 0x000fc40008011604 */
[----:B------:R-:W-:Y:S02]  /*3970*/  UIADD3 UR4, UPT, UPT, UR20, 0xd8, URZ ;  /* 0x000000d814047890 */ /* 0x000fe4000fffe0ff */
[----:B------:R-:W-:Y:S02]  /*3980*/  ULOP3.LUT UR5, UR5, 0x3fff, URZ, 0xc0, !UPT ;  /* 0x00003fff05057892 */ /* 0x000fe4000f8ec0ff */
[----:B------:R-:W-:Y:S02]  /*3990*/  UPRMT UR34, URZ, 0x654, UR4 ;  /* 0x00000654ff227896 */ /* 0x000fe40008000004 */
[----:B------:R-:W-:Y:S02]  /*39a0*/  ULOP3.LUT UR23, UR5, 0x2000000, URZ, 0xfc, !UPT ;  /* 0x0200000005177892 */ /* 0x000fe4000f8efcff */
[----:B------:R-:W-:Y:S01]  /*39b0*/  UISETP.GE.AND UP3, UPT, UR9, 0x1, UPT ;  /* 0x000000010900788c */ /* 0x000fe2000bf66270 */
[C---:B-1----:R-:W-:Y:S01]  /*39c0*/  VIADD R5, R0.reuse, 0x80 ;  /* 0x0000008000057836 */ /* 0x042fe20000000000 */
[----:B------:R-:W-:-:S04]  /*39d0*/  LOP3.LUT R4, R0, 0xffff, RZ, 0xc0, !PT ;  /* 0x0000ffff00047812 */ /* 0x000fc800078ec0ff */
[----:B------:R-:W-:-:S05]  /*39e0*/  LOP3.LUT R5, R5, 0xffff, RZ, 0xc0, !PT ;  /* 0x0000ffff05057812 */ /* 0x000fca00078ec0ff */
[----:B------:R1:W-:Y:S02]  /*39f0*/  STL.64 [R1], R4 ;  /* 0x0000000401007387 */ /* 0x0003e40000100a00 */
.L_x_65:
[----:B-1----:R-:W-:-:S04]  /*3a00*/  SHF.L.U32 R4, R8, 0x1f, RZ ;  /* 0x0000001f08047819 */ /* 0x002fc800000006ff */
[----:B------:R-:W1:Y:S02]  /*3a10*/  SYNCS.PHASECHK.TRANS64.TRYWAIT P0, [UR20+0xd0], R4 ;  /* 0x0000d004ff0075a7 */ /* 0x000e640008001114 */
[----:B-12-4-:R-:W-:Y:S05]  /*3a20*/  @!P0 BRA `(.L_x_59) ;  /* 0x0000005800648947 */ /* 0x016fea0003800000 */
.L_x_158:
[----:B-1----:R-:W1:Y:S01]  /*3a30*/  LDS.128 R4, [UR20+0x110] ;  /* 0x00011014ff047984 */ /* 0x002e620008000c00 */
[----:B------:R-:W-:Y:S01]  /*3a40*/  ULEA UR25, UR24, UR20, 0x3 ;  /* 0x0000001418197291 */ /* 0x000fe2000f8e18ff */
[----:B------:R-:W-:Y:S01]  /*3a50*/  SHF.L.U32 R2, R9, 0x1f, RZ ;  /* 0x0000001f09027819 */ /* 0x000fe200000006ff */
[----:B------:R-:W-:Y:S01]  /*3a60*/  @!PT LDS RZ, [RZ] ;  /* 0x00000000fffff984 */ /* 0x000fe20000000800 */
[----:B------:R-:W-:Y:S01]  /*3a70*/  @!PT LDS RZ, [RZ] ;  /* 0x00000000fffff984 */ /* 0x000fe20000000800 */
[----:B------:R-:W-:Y:S01]  /*3a80*/  @!PT LDS RZ, [RZ] ;  /* 0x00000000fffff984 */ /* 0x000fe20000000800 */
[----:B------:R-:W-:Y:S01]  /*3a90*/  @!PT LDS RZ, [RZ] ;  /* 0x00000000fffff984 */ /* 0x000fe20000000800 */
[----:B------:R2:W-:Y:S06]  /*3aa0*/  MEMBAR.ALL.CTA ;  /* 0x0000000000007992 */ /* 0x0005ec0000008000 */
[----:B--2---:R-:W2:Y:S02]  /*3ab0*/  FENCE.VIEW.ASYNC.S ;  /* 0x00000000000073c6 */ /* 0x004ea40000000000 */
[----:B--2---:R-:W-:Y:S01]  /*3ac0*/  SYNCS.ARRIVE.TRANS64.RED.A1T0 RZ, [UR34], RZ ;  /* 0x000000ffffff79a7 */ /* 0x004fe20008100422 */
[----:B------:R-:W2:Y:S01]  /*3ad0*/  SYNCS.PHASECHK.TRANS64.TRYWAIT P0, [UR25+0xf0], R2 ;  /* 0x0000f002ff0075a7 */ /* 0x000ea20008001119 */
[----:B-1----:R-:W-:Y:S01]  /*3ae0*/  LOP3.LUT P3, RZ, R6, 0x1, RZ, 0xc0, !PT ;  /* 0x0000000106ff7812 */ /* 0x002fe2000786c0ff */
[----:B--2---:R-:W-:-:S12]  /*3af0*/  @!P0 BRA `(.L_x_60) ;  /* 0x0000005800488947 */ /* 0x004fd80003800000 */
.L_x_160:
[----:B------:R-:W-:Y:S05]  /*3b00*/  BRA.U !UP3, `(.L_x_61) ;  /* 0x000000010bf87547 */ /* 0x000fea000b800000 */
[----:B-1----:R-:W-:Y:S01]  /*3b10*/  IMAD.U32 R2, RZ, RZ, UR24 ;  /* 0x00000018ff027e24 */ /* 0x002fe2000f8e00ff */
[----:B------:R-:W-:-:S04]  /*3b20*/  ULEA UR4, UR19, UR20, 0x3 ;  /* 0x0000001413047291 */ /* 0x000fc8000f8e18ff */
[----:B------:R-:W-:-:S05]  /*3b30*/  LEA R2, R2, R1, 0x2 ;  /* 0x0000000102027211 */ /* 0x000fca00078e10ff */
[----:B------:R1:W5:Y:S01]  /*3b40*/  LDL R4, [R2] ;  /* 0x0000000002047983 */ /* 0x0003620000100800 */
[----:B------:R-:W-:Y:S01]  /*3b50*/  UPLOP3.LUT UP2, UPT, UPT, UPT, UPT, 0x40, 0x4 ;  /* 0x000000000004789c */ /* 0x000fe20003f4e870 */
[----:B------:R-:W-:Y:S01]  /*3b60*/  UMOV UR17, UR35 ;  /* 0x0000002300117c82 */ /* 0x000fe20008000000 */
[----:B-1----:R-:W-:-:S04]  /*3b70*/  SHF.L.U32 R2, R3, 0x1f, RZ ;  /* 0x0000001f03027819 */ /* 0x002fc800000006ff */
[----:B------:R1:W2:Y:S01]  /*3b80*/  SYNCS.PHASECHK.TRANS64.TRYWAIT P2, [UR4], R2 ;  /* 0x00000002ff0075a7 */ /* 0x0002a20008041104 */
[----:B------:R-:W-:-:S05]  /*3b90*/  UMOV UR4, UR19 ;  /* 0x0000001300047c82 */ /* 0x000fca0008000000 */
.L_x_64:
[----:B------:R-:W-:Y:S01]  /*3ba0*/  ULEA UR18, UR4, UR20, 0x3 ;  /* 0x0000001404127291 */ /* 0x000fe2000f8e18ff */
[----:B--234-:R-:W-:Y:S11]  /*3bb0*/  @P2 BRA `(.L_x_62) ;  /* 0x00000000000c2947 */ /* 0x01cff60003800000 */
[----:B------:R-:W-:Y:S04]  /*3bc0*/  SHF.L.U32 R5, R3, 0x1f, RZ ;  /* 0x0000001f03057819 */ /* 0x000fe800000006ff */
[----:B------:R-:W2:Y:S02]  /*3bd0*/  SYNCS.PHASECHK.TRANS64.TRYWAIT P0, [UR18], R5 ;  /* 0x00000005ff0075a7 */ /* 0x000ea40008001112 */
[----:B--2---:R-:W-:Y:S05]  /*3be0*/  @!P0 BRA `(.L_x_63) ;  /* 0x0000005800248947 */ /* 0x004fea0003800000 */
.L_x_62:
[----:B------:R-:W-:Y:S01]  /*3bf0*/  UISETP.NE.AND UP0, UPT, UR17, URZ, UPT ;  /* 0x000000ff1100728c */ /* 0x000fe2000bf05270 */
[----:B------:R-:W-:Y:S01]  /*3c00*/  PLOP3.LUT P2, PT, PT, PT, PT, 0x80, 0x8 ;  /* 0x000000000008781c */ /* 0x000fe20003f4f070 */
[----:B------:R-:W-:Y:S01]  /*3c10*/  UIADD3 UR5, UPT, UPT, UR4, 0x1, URZ ;  /* 0x0000000104057890 */ /* 0x000fe2000fffe0ff */
[----:B------:R-:W-:Y:S11]  /*3c20*/  ELECT P1, URZ, PT ;  /* 0x0000000000ff782f */ /* 0x000ff60003820000 */
[----:B------:R-:W-:Y:S02]  /*3c30*/  @!UPT UIADD3 URZ, UPT, UPT, URZ, URZ, URZ ;  /* 0x000000fffffff290 */ /* 0x000fe4000fffe0ff */
[C---:B-----5:R-:W-:Y:S01]  /*3c40*/  @P1 R2UR.BROADCAST UR8, R4.reuse ;  /* 0x00000000040812ca */ /* 0x060fe200008e0000 */
[----:B------:R-:W-:Y:S01]  /*3c50*/  UISETP.NE.AND UP1, UPT, UR5, 0x8, UPT ;  /* 0x000000080500788c */ /* 0x000fe2000bf25270 */
[----:B------:R-:W-:Y:S01]  /*3c60*/  PLOP3.LUT P0, PT, PT, PT, UP0, 0x80, 0x8 ;  /* 0x000000000008781c */ /* 0x000fe20003f0f008 */
[----:B------:R-:W-:Y:S02]  /*3c70*/  ULEA UR10, UR4, UR23, 0xa ;  /* 0x00000017040a7291 */ /* 0x000fe4000f8e50ff */
[----:B------:R-:W-:Y:S02]  /*3c80*/  USEL UR6, URZ, 0x1, UP1 ;  /* 0x00000001ff067887 */ /* 0x000fe40008800000 */
[----:B------:R-:W-:Y:S02]  /*3c90*/  USEL UR19, UR5, URZ, UP1 ;  /* 0x000000ff05137287 */ /* 0x000fe40008800000 */
[----:B------:R-:W-:Y:S02]  /*3ca0*/  ULEA UR14, UR4, UR22, 0x9 ;  /* 0x00000016040e7291 */ /* 0x000fe4000f8e48ff */
[----:B------:R-:W-:Y:S01]  /*3cb0*/  @UP0 ULEA UR5, UR19, UR20, 0x3 ;  /* 0x0000001413050291 */ /* 0x000fe2000f8e18ff */
[----:B------:R-:W-:Y:S01]  /*3cc0*/  LOP3.LUT R3, R3, UR6, RZ, 0x3c, !PT ;  /* 0x0000000603037c12 */ /* 0x000fe2000f8e3cff */
[----:B------:R-:W-:Y:S02]  /*3cd0*/  UIADD3 UR6, UPT, UPT, UR10, 0x80, URZ ;  /* 0x000000800a067890 */ /* 0x000fe4000fffe0ff */
[----:B------:R-:W-:Y:S01]  /*3ce0*/  UIADD3 UR4, UPT, UPT, UR14, 0x2, URZ ;  /* 0x000000020e047890 */ /* 0x000fe2000fffe0ff */
[----:B-1----:R-:W-:Y:S01]  /*3cf0*/  @P0 SHF.L.U32 R2, R3, 0x1f, RZ ;  /* 0x0000001f03020819 */ /* 0x002fe200000006ff */
[----:B------:R-:W-:Y:S01]  /*3d00*/  UIADD3 UR12, UPT, UPT, UR10, 0x100, URZ ;  /* 0x000001000a0c7890 */ /* 0x000fe2000fffe0ff */
[----:B------:R-:W-:Y:S02]  /*3d10*/  UMOV UR11, 0x40004040 ;  /* 0x40004040000b7882 */ /* 0x000fe40000000000 */
[----:B------:R3:W4:Y:S01]  /*3d20*/  @P0 SYNCS.PHASECHK.TRANS64.TRYWAIT P2, [UR5], R2 ;  /* 0x00000002ff0005a7 */ /* 0x0007220008041105 */
[----:B------:R-:W-:Y:S11]  /*3d30*/  ELECT P0, URZ, PT ;  /* 0x0000000000ff782f */ /* 0x000ff60003800000 */
[----:B------:R-:W-:Y:S02]  /*3d40*/  @!UPT UIADD3 URZ, UPT, UPT, URZ, URZ, URZ ;  /* 0x000000fffffff290 */ /* 0x000fe4000fffe0ff */
[C---:B------:R-:W-:Y:S02]  /*3d50*/  @P0 R2UR.BROADCAST UR16, R4.reuse ;  /* 0x00000000041002ca */ /* 0x040fe400008e0000 */
[----:B------:R-:W-:Y:S01]  /*3d60*/  ELECT P0, URZ, PT ;  /* 0x0000000000ff782f */ /* 0x000fe20003800000 */
[----:B------:R-:W-:Y:S01]  /*3d70*/  UMOV UR15, 0x40004040 ;  /* 0x40004040000f7882 */ /* 0x000fe20000000000 */
[----:B------:R-:W-:Y:S01]  /*3d80*/  UMOV UR7, 0x40004040 ;  /* 0x4000404000077882 */ /* 0x000fe20000000000 */
[----:B------:R1:W-:Y:S01]  /*3d90*/  UTCHMMA gdesc[UR14], gdesc[UR10], tmem[UR8], tmem[UR32], idesc[UR33], UP2 ;  /* 0x00ff200a0e0075ea */ /* 0x0003e20009000008 */
[----:B------:R-:W-:Y:S01]  /*3da0*/  UPLOP3.LUT UP2, UPT, UPT, UPT, UPT, 0x80, 0x8 ;  /* 0x000000000008789c */ /* 0x000fe20003f4f070 */
[----:B------:R-:W-:Y:S01]  /*3db0*/  UMOV UR5, 0x40004040 ;  /* 0x4000404000057882 */ /* 0x000fe20000000000 */
[----:B------:R-:W-:Y:S01]  /*3dc0*/  UMOV UR13, 0x40004040 ;  /* 0x40004040000d7882 */ /* 0x000fe20000000000 */
[----:B------:R-:W-:Y:S04]  /*3dd0*/  UMOV UR9, 0x40004040 ;  /* 0x4000404000097882 */ /* 0x000fe80000000000 */
[----:B------:R2:W-:Y:S01]  /*3de0*/  UTCHMMA gdesc[UR4], gdesc[UR6], tmem[UR16], tmem[UR30], idesc[UR31], UPT ;  /* 0x00ff1e06040075ea */ /* 0x0005e2000b800010 */
[----:B-1----:R-:W-:Y:S01]  /*3df0*/  UIADD3 UR8, UPT, UPT, UR14, 0x4, URZ ;  /* 0x000000040e087890 */ /* 0x002fe2000fffe0ff */
[C---:B------:R-:W-:Y:S02]  /*3e00*/  @P0 R2UR.BROADCAST UR15, R4.reuse ;  /* 0x00000000040f02ca */ /* 0x040fe400008e0000 */
[----:B------:R-:W-:Y:S01]  /*3e10*/  ELECT P0, URZ, PT ;  /* 0x0000000000ff782f */ /* 0x000fe20003800000 */
[----:B------:R-:W-:Y:S02]  /*3e20*/  UIADD3 UR10, UPT, UPT, UR10, 0x180, URZ ;  /* 0x000001800a0a7890 */ /* 0x000fe4000fffe0ff */
[----:B--2---:R-:W-:Y:S10]  /*3e30*/  UIADD3 UR6, UPT, UPT, UR14, 0x6, URZ ;  /* 0x000000060e067890 */ /* 0x004ff4000fffe0ff */
[----:B------:R-:W-:Y:S01]  /*3e40*/  @P0 R2UR.BROADCAST UR14, R4 ;  /* 0x00000000040e02ca */ /* 0x000fe200008e0000 */
[----:B------:R-:W-:Y:S02]  /*3e50*/  UIADD3 UR5, UPT, UPT, UR18, 0x40, URZ ;  /* 0x0000004012057890 */ /* 0x000fe4000fffe0ff */
[----:B------:R-:W-:Y:S01]  /*3e60*/  UIADD3 UR4, UPT, UPT, UR17, 0x1, URZ ;  /* 0x0000000111047890 */ /* 0x000fe2000fffe0ff */
[----:B------:R1:W-:Y:S03]  /*3e70*/  UTCHMMA gdesc[UR8], gdesc[UR12], tmem[UR15], tmem[UR28], idesc[UR29], UPT ;  /* 0x00ff1c0c080075ea */ /* 0x0003e6000b80000f */
[----:B------:R-:W-:Y:S03]  /*3e80*/  UISETP.GT.U32.AND UP0, UPT, UR4, 0x1, UPT ;  /* 0x000000010400788c */ /* 0x000fe6000bf04070 */
[----:B------:R-:W-:Y:S03]  /*3e90*/  UMOV UR4, UR19 ;  /* 0x0000001300047c82 */ /* 0x000fe60008000000 */
[----:B------:R3:W-:Y:S01]  /*3ea0*/  UTCHMMA gdesc[UR6], gdesc[UR10], tmem[UR14], tmem[UR26], idesc[UR27], UPT ;  /* 0x00ff1a0a060075ea */ /* 0x0007e2000b80000e */
[----:B------:R3:W-:Y:S01]  /*3eb0*/  UTCBAR.MULTICAST [UR5], URZ, UR21 ;  /* 0x000000ff050073e9 */ /* 0x0007e20008000815 */
[----:B-1----:R-:W-:Y:S07]  /*3ec0*/  UIADD3 UR8, UPT, UPT, UR17, -0x1, URZ ;  /* 0xffffffff11087890 */ /* 0x002fee000fffe0ff */
[----:B------:R-:W-:Y:S01]  /*3ed0*/  UMOV UR17, UR8 ;  /* 0x0000000800117c82 */ /* 0x000fe20008000000 */
[----:B------:R-:W-:Y:S05]  /*3ee0*/  BRA.U UP0, `(.L_x_64) ;  /* 0xfffffffd002c7547 */ /* 0x000fea000b83ffff */
.L_x_61:
[----:B------:R-:W-:Y:S01]  /*3ef0*/  UIADD3 UR4, UPT, UPT, UR24, 0x1, URZ ;  /* 0x0000000118047890 */ /* 0x000fe2000fffe0ff */
[----:B------:R-:W-:Y:S01]  /*3f00*/  LOP3.LUT R8, R8, 0x1, RZ, 0x3c, !PT ;  /* 0x0000000108087812 */ /* 0x000fe200078e3cff */
[----:B---3--:R-:W-:Y:S02]  /*3f10*/  UIADD3 UR5, UPT, UPT, UR25, 0xe0, URZ ;  /* 0x000000e019057890 */ /* 0x008fe4000fffe0ff */
[----:B------:R-:W-:-:S04]  /*3f20*/  UISETP.NE.AND UP0, UPT, UR4, 0x2, UPT ;  /* 0x000000020400788c */ /* 0x000fc8000bf05270 */
[----:B------:R-:W-:Y:S02]  /*3f30*/  USEL UR6, URZ, 0x1, UP0 ;  /* 0x00000001ff067887 */ /* 0x000fe40008000000 */
[----:B------:R-:W-:Y:S01]  /*3f40*/  USEL UR24, UR4, URZ, UP0 ;  /* 0x000000ff04187287 */ /* 0x000fe20008000000 */
[----:B------:R2:W-:Y:S03]  /*3f50*/  UTCBAR [UR5], URZ ;  /* 0x000000ff050073e9 */ /* 0x0005e600080000ff */
[----:B------:R-:W-:Y:S01]  /*3f60*/  LOP3.LUT R9, R9, UR6, RZ, 0x3c, !PT ;  /* 0x0000000609097c12 */ /* 0x000fe2000f8e3cff */
[----:B------:R-:W-:Y:S07]  /*3f70*/  @P3 BRA `(.L_x_65) ;  /* 0xfffffff800a03947 */ /* 0x000fee000383ffff */
[----:B------:R-:W3:Y:S01]  /*3f80*/  S2UR UR6, SR_CgaCtaId ;  /* 0x00000000000679c3 */ /* 0x000ee20000008800 */
[----:B------:R-:W-:Y:S01]  /*3f90*/  ELECT P0, URZ, PT ;  /* 0x0000000000ff782f */ /* 0x000fe20003800000 */
[----:B-1----:R-:W-:Y:S01]  /*3fa0*/  IMAD.MOV.U32 R2, RZ, RZ, 0x1 ;  /* 0x00000001ff027424 */ /* 0x002fe200078e00ff */
[----:B------:R-:W-:Y:S01]  /*3fb0*/  UIADD3 UR20, UPT, UPT, UR20, 0xf0, URZ ;  /* 0x000000f014147890 */ /* 0x000fe2000fffe0ff */
[----:B------:R-:W-:Y:S01]  /*3fc0*/  SHF.L.U32 R3, R9, 0x1f, RZ ;  /* 0x0000001f09037819 */ /* 0x000fe200000006ff */
[----:B------:R-:W-:-:S03]  /*3fd0*/  UMOV UR4, 0x40 ;  /* 0x0000004000047882 */ /* 0x000fc60000000000 */
[----:B------:R-:W-:Y:S01]  /*3fe0*/  UVIRTCOUNT.DEALLOC.SMPOOL 0x80 ;  /* 0x000000800000784c */ /* 0x000fe20000000000 */
[----:B---3--:R-:W-:Y:S02]  /*3ff0*/  ULEA UR6, UR6, UR4, 0x18 ;  /* 0x0000000406067291 */ /* 0x008fe4000f8ec0ff */
[----:B------:R-:W-:-:S07]  /*4000*/  ULEA UR4, UR24, UR20, 0x3 ;  /* 0x0000001418047291 */ /* 0x000fce000f8e18ff */
[----:B------:R1:W-:Y:S02]  /*4010*/  @P0 STS.U8 [UR6+0x1c], R2 ;  /* 0x00001c02ff000988 */ /* 0x0003e40008000006 */
[----:B------:R-:W3:Y:S02]  /*4020*/  SYNCS.PHASECHK.TRANS64.TRYWAIT P0, [UR4], R3 ;  /* 0x00000003ff0075a7 */ /* 0x000ee40008001104 */
[----:B-1-3--:R-:W-:Y:S05]  /*4030*/  @!P0 BRA `(.L_x_66) ;  /* 0x0000005400288947 */ /* 0x00afea0003800000 */
.L_x_163:
[----:B------:R-:W-:-:S04]  /*4040*/  UIADD3 UR4, UPT, UPT, UR24, 0x1, URZ ;  /* 0x0000000118047890 */ /* 0x000fc8000fffe0ff */
[----:B------:R-:W-:-:S04]  /*4050*/  UISETP.NE.AND UP0, UPT, UR4, 0x2, UPT ;  /* 0x000000020400788c */ /* 0x000fc8000bf05270 */
[----:B--2---:R-:W-:Y:S02]  /*4060*/  USEL UR5, URZ, 0x1, UP0 ;  /* 0x00000001ff057887 */ /* 0x004fe40008000000 */
[----:B------:R-:W-:-:S04]  /*4070*/  USEL UR4, UR4, URZ, UP0 ;  /* 0x000000ff04047287 */ /* 0x000fc80008000000 */
[----:B------:R-:W-:Y:S01]  /*4080*/  ULEA UR4, UR4, UR20, 0x3 ;  /* 0x0000001404047291 */ /* 0x000fe2000f8e18ff */
[----:B-1----:R-:W-:-:S04]  /*4090*/  LOP3.LUT R3, R9, UR5, RZ, 0x3c, !PT ;  /* 0x0000000509037c12 */ /* 0x002fc8000f8e3cff */
[----:B------:R-:W-:-:S04]  /*40a0*/  SHF.L.U32 R3, R3, 0x1f, RZ ;  /* 0x0000001f03037819 */ /* 0x000fc800000006ff */
[----:B------:R-:W1:Y:S02]  /*40b0*/  SYNCS.PHASECHK.TRANS64.TRYWAIT P0, [UR4], R3 ;  /* 0x00000003ff0075a7 */ /* 0x000e640008001104 */
[----:B-1----:R-:W-:Y:S05]  /*40c0*/  @!P0 BRA `(.L_x_67) ;  /* 0x00000054001c8947 */ /* 0x002fea0003800000 */
.L_x_165:
[----:B------:R-:W-:Y:S01]  /*40d0*/  NOP ;  /* 0x0000000000007918 */ /* 0x000fe20000000000 */
[----:B-1----:R-:W1:Y:S01]  /*40e0*/  LDS R2, [UR6+0x14] ;  /* 0x00001406ff027984 */ /* 0x002e620008000800 */
[----:B------:R-:W-:Y:S01]  /*40f0*/  LOP3.LUT R3, R0, 0xffff, RZ, 0xc0, !PT ;  /* 0x0000ffff00037812 */ /* 0x000fe200078ec0ff */
[----:B------:R-:W-:-:S03]  /*4100*/  IMAD.MOV.U32 R0, RZ, RZ, 0xffff ;  /* 0x0000ffffff007424 */ /* 0x000fc600078e00ff */
[----:B------:R-:W-:-:S04]  /*4110*/  SHF.R.U32.HI R3, RZ, 0x5, R3 ;  /* 0x00000005ff037819 */ /* 0x000fc80000011603 */
[----:B------:R-:W-:-:S04]  /*4120*/  SHF.L.U32 R0, R0, R3, RZ ;  /* 0x0000000300007219 */ /* 0x000fc800000006ff */
[----:B-1----:R-:W-:-:S04]  /*4130*/  LOP3.LUT R2, R2, R0, RZ, 0xc0, !PT ;  /* 0x0000000002027212 */ /* 0x002fc800078ec0ff */
[----:B------:R-:W-:Y:S01]  /*4140*/  ISETP.NE.AND P0, PT, R2, R0, PT ;  /* 0x000000000200720c */ /* 0x000fe20003f05270 */
[----:B------:R-:W-:-:S05]  /*4150*/  IMAD.MOV.U32 R2, RZ, RZ, 0x1 ;  /* 0x00000001ff027424 */ /* 0x000fca00078e00ff */
[----:B------:R-:W-:-:S07]  /*4160*/  SHF.L.U32 R2, R2, R3, RZ ;  /* 0x0000000302027219 */ /* 0x000fce00000006ff */
[----:B------:R-:W-:Y:S05]  /*4170*/  @P0 BRA `(.L_x_68) ;  /* 0x00000000005c0947 */ /* 0x000fea0003800000 */
[----:B------:R-:W1:Y:S02]  /*4180*/  LDS R3, [UR6+0x18] ;  /* 0x00001806ff037984 */ /* 0x000e640008000800 */
[----:B-1----:R-:W-:-:S04]  /*4190*/  LOP3.LUT R3, R3, R2, RZ, 0xc0, !PT ;  /* 0x0000000203037212 */ /* 0x002fc800078ec0ff */
[----:B------:R-:W-:-:S13]  /*41a0*/  ISETP.NE.AND P0, PT, R3, R2, PT ;  /* 0x000000020300720c */ /* 0x000fda0003f05270 */
[----:B------:R-:W-:Y:S05]  /*41b0*/  @P0 BRA `(.L_x_69) ;  /* 0x0000000000400947 */ /* 0x000fea0003800000 */
[----:B------:R-:W-:Y:S01]  /*41c0*/  R2UR UR4, R0 ;  /* 0x00000000000472ca */ /* 0x000fe200000e0000 */
[----:B------:R-:W1:Y:S01]  /*41d0*/  S2R R3, SR_LANEID ;  /* 0x0000000000037919 */ /* 0x000e620000000000 */
[----:B------:R-:W-:-:S04]  /*41e0*/  LOP3.LUT R2, RZ, R2, RZ, 0x33, !PT ;  /* 0x00000002ff027212 */ /* 0x000fc800078e33ff */
[----:B------:R-:W2:Y:S07]  /*41f0*/  REDUX UR7, R2 ;  /* 0x00000000020773c4 */ /* 0x000eae0000000000 */
[----:B------:R-:W-:-:S03]  /*4200*/  ULOP3.LUT UR5, URZ, UR4, URZ, 0x33, !UPT ;  /* 0x00000004ff057292 */ /* 0x000fc6000f8e33ff */
[----:B------:R-:W-:Y:S02]  /*4210*/  VOTEU.ANY UR4, UPT, PT ;  /* 0x0000000000047886 */ /* 0x000fe400038e0100 */
[----:B------:R-:W-:Y:S01]  /*4220*/  UFLO.U32 UR4, UR4 ;  /* 0x00000004000472bd */ /* 0x000fe200080e0000 */
[----:B------:R-:W-:-:S04]  /*4230*/  IMAD.U32 R0, RZ, RZ, UR5 ;  /* 0x00000005ff007e24 */ /* 0x000fc8000f8e00ff */
[----:B------:R2:W3:Y:S02]  /*4240*/  REDUX UR8, R0 ;  /* 0x00000000000873c4 */ /* 0x0004e40000000000 */
[----:B------:R1:W-:Y:S02]  /*4250*/  UTCATOMSWS.AND URZ, UR5 ;  /* 0x0000000500ff79e3 */ /* 0x0003e40008000000 */
[----:B-1----:R-:W-:Y:S01]  /*4260*/  ISETP.EQ.U32.AND P0, PT, R3, UR4, PT ;  /* 0x0000000403007c0c */ /* 0x002fe2000bf02070 */
[----:B--2---:R-:W-:Y:S02]  /*4270*/  IMAD.U32 R0, RZ, RZ, UR7 ;  /* 0x00000007ff007e24 */ /* 0x004fe4000f8e00ff */
[----:B---3--:R-:W-:-:S10]  /*4280*/  IMAD.U32 R2, RZ, RZ, UR8 ;  /* 0x00000008ff027e24 */ /* 0x008fd4000f8e00ff */
[----:B------:R1:W-:Y:S04]  /*4290*/  @P0 ATOMS.AND RZ, [UR6+0x14], R2 ;  /* 0x00001402ffff098c */ /* 0x0003e8000a800006 */
[----:B------:R1:W-:Y:S01]  /*42a0*/  @P0 ATOMS.AND RZ, [UR6+0x18], R0 ;  /* 0x00001800ffff098c */ /* 0x0003e2000a800006 */
[----:B------:R-:W-:Y:S05]  /*42b0*/  BRA `(.L_x_70) ;  /* 0x0000000000147947 */ /* 0x000fea0003800000 */
.L_x_69:
[----:B------:R-:W-:Y:S02]  /*42c0*/  MOV R2, 0x42e0 ;  /* 0x000042e000027802 */ /* 0x000fe40000000f00 */
[----:B----45:R-:W-:Y:S05]  /*42d0*/  CALL.REL.NOINC `($__internal_0_$__cuda_sm10x_tcgen05_guardrail_trap_col_being_dealloced_not_returned_by_alloc) ;  /* 0x0000005800087944 */ /* 0x030fea0003c00000 */
[----:B------:R-:W-:Y:S05]  /*42e0*/  BRA `(.L_x_70) ;  /* 0x0000000000087947 */ /* 0x000fea0003800000 */
.L_x_68:
[----:B------:R-:W-:Y:S02]  /*42f0*/  MOV R2, 0x4310 ;  /* 0x0000431000027802 */ /* 0x000fe40000000f00 */
[----:B----45:R-:W-:Y:S05]  /*4300*/  CALL.REL.NOINC `($__internal_2_$__cuda_sm10x_tcgen05_guardrail_trap_unallocated_columns_being_dealloced) ;  /* 0x0000005800147944 */ /* 0x030fea0003c00000 */
.L_x_70:
[----:B------:R-:W-:Y:S01]  /*4310*/  NOP ;  /* 0x0000000000007918 */ /* 0x000fe20000000000 */
[----:B------:R-:W-:Y:S05]  /*4320*/  EXIT ;  /* 0x000000000000794d */ /* 0x000fea0003800000 */
.L_x_54:
[----:B------:R-:W-:-:S09]  /*4330*/  UISETP.NE.OR UP0, UPT, UR18, 0x3, !UP3 ;  /* 0x000000031200788c */ /* 0x000fd2000df05670 */
[----:B------:R-:W-:Y:S05]  /*4340*/  BRA.U UP0, `(.L_x_71) ;  /* 0x0000001100e87547 */ /* 0x000fea000b800000 */
[----:B------:R-:W1:Y:S01]  /*4350*/  LDCU.64 UR4, c[0x0][0x988] ;  /* 0x00013100ff0477ac */ /* 0x000e620008000a00 */
[----:B------:R-:W2:Y:S01]  /*4360*/  S2UR UR10, SR_CgaCtaId ;  /* 0x00000000000a79c3 */ /* 0x000ea20000008800 */
[----:B------:R-:W-:Y:S01]  /*4370*/  R2UR UR46, R44 ;  /* 0x000000002c2e72ca */ /* 0x000fe200000e0000 */
[----:B------:R-:W-:Y:S01]  /*4380*/  HFMA2 R9, -RZ, RZ, 0, 0 ;  /* 0x00000000ff097431 */ /* 0x000fe200000001ff */
[----:B------:R-:W3:Y:S01]  /*4390*/  LDCU UR44, c[0x0][0x370] ;  /* 0x00006e00ff2c77ac */ /* 0x000ee20008000800 */
[----:B------:R-:W-:Y:S01]  /*43a0*/  R2UR UR45, R45 ;  /* 0x000000002d2d72ca */ /* 0x000fe200000e0000 */
[----:B------:R-:W-:Y:S01]  /*43b0*/  IMAD.MOV.U32 R10, RZ, RZ, 0x1 ;  /* 0x00000001ff0a7424 */ /* 0x000fe200078e00ff */
[----:B------:R-:W3:Y:S02]  /*43c0*/  LDCU.128 UR28, c[0x0][0xc10] ;  /* 0x00018200ff1c77ac */ /* 0x000ee40008000c00 */
[----:B------:R-:W4:Y:S01]  /*43d0*/  LDC.64 R12, c[0x0][0x348] ;  /* 0x0000d200ff0c7b82 */ /* 0x000f220000000a00 */
[----:B------:R-:W-:Y:S01]  /*43e0*/  IMAD.MOV.U32 R3, RZ, RZ, 0x1000 ;  /* 0x00001000ff037424 */ /* 0x000fe200078e00ff */
[----:B------:R-:W2:Y:S01]  /*43f0*/  LDCU UR38, c[0x0][0x374] ;  /* 0x00006e80ff2677ac */ /* 0x000ea20008000800 */
[----:B------:R-:W2:Y:S01]  /*4400*/  LDCU.64 UR26, c[0x0][0x990] ;  /* 0x00013200ff1a77ac */ /* 0x000ea20008000a00 */
[----:B------:R-:W2:Y:S01]  /*4410*/  LDCU UR17, c[0x0][0xc0c] ;  /* 0x00018180ff1177ac */ /* 0x000ea20008000800 */
[----:B-1----:R-:W-:Y:S01]  /*4420*/  UISETP.NE.U32.AND UP0, UPT, UR4, URZ, UPT ;  /* 0x000000ff0400728c */ /* 0x002fe2000bf05070 */
[----:B------:R-:W1:Y:S01]  /*4430*/  LDCU.128 UR32, c[0x0][0xa80] ;  /* 0x00015000ff2077ac */ /* 0x000e620008000c00 */
[----:B------:R-:W1:Y:S01]  /*4440*/  LDCU UR57, c[0x0][0xc20] ;  /* 0x00018400ff3977ac */ /* 0x000e620008000800 */
[----:B------:R-:W4:Y:S01]  /*4450*/  LDCU UR4, c[0x0][0xc30] ;  /* 0x00018600ff0477ac */ /* 0x000f220008000800 */
[----:B------:R-:W4:Y:S01]  /*4460*/  LDCU.128 UR40, c[0x0][0xa90] ;  /* 0x00015200ff2877ac */ /* 0x000f220008000c00 */
[----:B------:R-:W-:Y:S01]  /*4470*/  UMOV UR20, 0x400 ;  /* 0x0000040000147882 */ /* 0x000fe20000000000 */
[----:B---3--:R-:W-:-:S02]  /*4480*/  UIMAD.WIDE.U32 UR6, UR44, UR28, URZ ;  /* 0x0000001c2c0672a5 */ /* 0x008fc4000f8e00ff */
[----:B--2---:R-:W-:Y:S02]  /*4490*/  UIMAD.WIDE.U32 UR8, UR38, UR31, URZ ;  /* 0x0000001f260872a5 */ /* 0x004fe4000f8e00ff */
[----:B------:R-:W-:Y:S02]  /*44a0*/  ULEA UR20, UR10, UR20, 0x18 ;  /* 0x000000140a147291 */ /* 0x000fe4000f8ec0ff */
[----:B------:R-:W-:Y:S02]  /*44b0*/  USEL UR56, URZ, 0x1, UP5 ;  /* 0x00000001ff387887 */ /* 0x000fe4000a800000 */
[----:B------:R-:W-:Y:S02]  /*44c0*/  UISETP.NE.AND.EX UP5, UPT, UR5, URZ, UPT, UP0 ;  /* 0x000000ff0500728c */ /* 0x000fe4000bfa5300 */
[----:B------:R-:W-:Y:S02]  /*44d0*/  UISETP.NE.U32.AND UP6, UPT, UR26, URZ, UPT ;  /* 0x000000ff1a00728c */ /* 0x000fe4000bfc5070 */
[----:B------:R-:W-:-:S02]  /*44e0*/  UIADD3 UR48, UPT, UPT, UR20, 0x98, URZ ;  /* 0x0000009814307890 */ /* 0x000fc4000fffe0ff */
[----:B------:R-:W-:Y:S02]  /*44f0*/  UIADD3 UR47, UPT, UPT, UR20, 0xd8, URZ ;  /* 0x000000d8142f7890 */ /* 0x000fe4000fffe0ff */
[----:B------:R-:W-:Y:S02]  /*4500*/  UIADD3 UR37, UPT, UPT, UR20, 0x80, URZ ;  /* 0x0000008014257890 */ /* 0x000fe4000fffe0ff */
[----:B------:R-:W-:Y:S02]  /*4510*/  UIADD3 UR36, UPT, UPT, UR20, 0x88, URZ ;  /* 0x0000008814247890 */ /* 0x000fe4000fffe0ff */
[----:B------:R-:W-:Y:S02]  /*4520*/  UIADD3 UR25, UPT, UPT, UR20, 0x90, URZ ;  /* 0x0000009014197890 */ /* 0x000fe4000fffe0ff */
[----:B------:R-:W-:Y:S02]  /*4530*/  UISETP.NE.AND UP0, UPT, UR39, 0x1, UPT ;  /* 0x000000012700788c */ /* 0x000fe4000bf05270 */
[----:B------:R-:W-:-:S02]  /*4540*/  UISETP.GE.AND UP2, UPT, UR39, 0x1, UPT ;  /* 0x000000012700788c */ /* 0x000fc4000bf46270 */
[----:B------:R-:W-:Y:S01]  /*4550*/  UISETP.NE.AND UP0, UPT, UR17, 0x1, UPT ;  /* 0x000000011100788c */ /* 0x000fe2000bf05270 */
[----:B------:R-:W-:Y:S01]  /*4560*/  UMOV UR55, UR7 ;  /* 0x0000000700377c82 */ /* 0x000fe20008000000 */
[----:B------:R-:W-:Y:S01]  /*4570*/  UMOV UR53, UR9 ;  /* 0x0000000900357c82 */ /* 0x000fe20008000000 */
[----:B------:R-:W-:Y:S02]  /*4580*/  UISETP.NE.AND UP2, UPT, UR30, 0x1, UPT ;  /* 0x000000011e00788c */ /* 0x000fe4000bf45270 */
[----:B-1----:R-:W-:Y:S01]  /*4590*/  UISETP.NE.AND UP0, UPT, UR32, 0x1, UPT ;  /* 0x000000012000788c */ /* 0x002fe2000bf05270 */
[----:B------:R-:W1:Y:S01]  /*45a0*/  LDCU UR58, c[0x0][0xaa0] ;  /* 0x00015400ff3a77ac */ /* 0x000e620008000800 */
[----:B------:R-:W-:Y:S01]  /*45b0*/  UPLOP3.LUT UP4, UPT, UPT, UPT, UPT, 0x40, 0x4 ;  /* 0x000000000004789c */ /* 0x000fe20003f8e870 */
[----:B------:R-:W2:Y:S01]  /*45c0*/  LDCU.64 UR18, c[0x0][0xc28] ;  /* 0x00018500ff1277ac */ /* 0x000ea20008000a00 */
[----:B------:R-:W-:Y:S02]  /*45d0*/  UISETP.NE.AND.EX UP6, UPT, UR27, URZ, UPT, UP6 ;  /* 0x000000ff1b00728c */ /* 0x000fe4000bfc5360 */
[----:B------:R-:W-:-:S02]  /*45e0*/  UPRMT UR48, UR10, 0x654, UR48 ;  /* 0x000006540a307896 */ /* 0x000fc40008000030 */
[----:B------:R-:W-:Y:S02]  /*45f0*/  UPRMT UR47, URZ, 0x654, UR47 ;  /* 0x00000654ff2f7896 */ /* 0x000fe4000800002f */
[----:B------:R-:W-:Y:S02]  /*4600*/  UPRMT UR52, UR10, 0x654, UR37 ;  /* 0x000006540a347896 */ /* 0x000fe40008000025 */
[----:B------:R-:W-:Y:S02]  /*4610*/  UPRMT UR50, UR10, 0x654, UR36 ;  /* 0x000006540a327896 */ /* 0x000fe40008000024 */
[----:B------:R-:W-:Y:S02]  /*4620*/  UPRMT UR49, UR10, 0x654, UR25 ;  /* 0x000006540a317896 */ /* 0x000fe40008000019 */
[----:B------:R-:W-:Y:S02]  /*4630*/  USHF.R.U32.HI UR55, URZ, UR29, UR55 ;  /* 0x0000001dff377299 */ /* 0x000fe40008011637 */
[----:B------:R-:W-:-:S02]  /*4640*/  USHF.R.U32.HI UR53, URZ, UR57, UR53 ;  /* 0x00000039ff357299 */ /* 0x000fc40008011635 */
[----:B----4-:R-:W-:Y:S02]  /*4650*/  UISETP.NE.AND UP3, UPT, UR4, 0x1, UPT ;  /* 0x000000010400788c */ /* 0x010fe4000bf65270 */
[----:B------:R-:W-:Y:S02]  /*4660*/  UISETP.NE.AND UP2, UPT, UR35, 0x1, UPT ;  /* 0x000000012300788c */ /* 0x000fe4000bf45270 */
[----:B-12---:R-:W-:-:S11]  /*4670*/  UISETP.NE.AND UP0, UPT, UR42, 0x1, UPT ;  /* 0x000000012a00788c */ /* 0x006fd6000bf05270 */
.L_x_82:
[----:B------:R-:W-:Y:S04]  /*4680*/  SHF.L.U32 R2, R9, 0x1f, RZ ;  /* 0x0000001f09027819 */ /* 0x000fe800000006ff */
[----:B-1----:R-:W1:Y:S02]  /*4690*/  SYNCS.PHASECHK.TRANS64.TRYWAIT P0, [UR20+0xd0], R2 ;  /* 0x0000d002ff0075a7 */ /* 0x002e640008001114 */
[----:B-1----:R-:W-:Y:S05]  /*46a0*/  @!P0 BRA `(.L_x_72) ;  /* 0x0000004c00bc8947 */ /* 0x002fea0003800000 */
.L_x_167:
[----:B------:R-:W2:Y:S01]  /*46b0*/  LDS.128 R4, [UR20+0x110] ;  /* 0x00011014ff047984 */ /* 0x000ea20008000c00 */
[----:B------:R-:W-:Y:S01]  /*46c0*/  UISETP.GE.AND UP0, UPT, UR39, 0x1, UPT ;  /* 0x000000012700788c */ /* 0x000fe2000bf06270 */
[----:B------:R-:W-:Y:S01]  /*46d0*/  @!PT LDS RZ, [RZ] ;  /* 0x00000000fffff984 */ /* 0x000fe20000000800 */
[----:B------:R-:W-:Y:S01]  /*46e0*/  @!PT LDS RZ, [RZ] ;  /* 0x00000000fffff984 */ /* 0x000fe20000000800 */
[----:B------:R-:W-:Y:S01]  /*46f0*/  @!PT LDS RZ, [RZ] ;  /* 0x00000000fffff984 */ /* 0x000fe20000000800 */
[----:B------:R-:W-:Y:S01]  /*4700*/  @!PT LDS RZ, [RZ] ;  /* 0x00000000fffff984 */ /* 0x000fe20000000800 */
[----:B------:R3:W-:Y:S06]  /*4710*/  MEMBAR.ALL.CTA ;  /* 0x0000000000007992 */ /* 0x0007ec0000008000 */
[----:B---3--:R-:W3:Y:S02]  /*4720*/  FENCE.VIEW.ASYNC.S ;  /* 0x00000000000073c6 */ /* 0x008ee40000000000 */
[----:B---3--:R-:W-:Y:S01]  /*4730*/  SYNCS.ARRIVE.TRANS64.RED.A1T0 RZ, [UR47], RZ ;  /* 0x000000ffffff79a7 */ /* 0x008fe2000810042f */
[----:B--2---:R-:W-:Y:S11]  /*4740*/  LOP3.LUT P0, RZ, R6, 0x1, RZ, 0xc0, !PT ;  /* 0x0000000106ff7812 */ /* 0x004ff6000780c0ff */
[----:B------:R-:W-:Y:S02]  /*4750*/  @!UPT UIADD3 URZ, UPT, UPT, URZ, URZ, URZ ;  /* 0x000000fffffff290 */ /* 0x000fe4000fffe0ff */
[----:B------:R-:W-:Y:S01]  /*4760*/  VOTEU.ANY UP2, P0 ;  /* 0x0000000000ff7886 */ /* 0x000fe20000040100 */
[----:B------:R-:W-:Y:S11]  /*4770*/  PLOP3.LUT P0, PT, PT, PT, UP2, 0x80, 0x8 ;  /* 0x000000000008781c */ /* 0x000ff60003f0f028 */
[----:B------:R-:W-:Y:S02]  /*4780*/  @!UPT UIADD3 URZ, UPT, UPT, URZ, URZ, URZ ;  /* 0x000000fffffff290 */ /* 0x000fe4000fffe0ff */
[----:B-1----:R-:W-:Y:S02]  /*4790*/  @P0 MOV R2, R4 ;  /* 0x0000000400020202 */ /* 0x002fe40000000f00 */
[----:B------:R-:W-:Y:S02]  /*47a0*/  @P0 LOP3.LUT R0, R5, 0xffff, RZ, 0xc0, !PT ;  /* 0x0000ffff05000812 */ /* 0x000fe400078ec0ff */
[----:B------:R-:W-:Y:S02]  /*47b0*/  @P0 R2UR UR5, R2 ;  /* 0x00000000020502ca */ /* 0x000fe400000e0000 */
[----:B------:R-:W-:Y:S11]  /*47c0*/  @P0 R2UR UR4, R0 ;  /* 0x00000000000402ca */ /* 0x000ff600000e0000 */
[----:B------:R-:W-:Y:S02]  /*47d0*/  @UP2 UMOV UR16, UR5 ;  /* 0x0000000500102c82 */ /* 0x000fe40008000000 */
[----:B------:R-:W-:Y:S01]  /*47e0*/  @UP2 UMOV UR15, UR4 ;  /* 0x00000004000f2c82 */ /* 0x000fe20008000000 */
[----:B------:R-:W-:Y:S05]  /*47f0*/  BRA.U !UP0, `(.L_x_73) ;  /* 0x0000000108c07547 */ /* 0x000fea000b800000 */
[----:B------:R-:W-:Y:S02]  /*4800*/  UIMAD.WIDE.U32 UR8, UR15, UR31, URZ ;  /* 0x0000001f0f0872a5 */ /* 0x000fe4000f8e00ff */
[----:B------:R-:W-:Y:S02]  /*4810*/  UP2UR UR14, UPR, URZ, 0x4 ;  /* 0x00000004ff0e7883 */ /* 0x000fe40008000000 */
[----:B------:R-:W-:Y:S02]  /*4820*/  UISETP.NE.AND UP2, UPT, UR30, 0x1, UPT ;  /* 0x000000011e00788c */ /* 0x000fe4000bf45270 */
[----:B------:R-:W-:Y:S02]  /*4830*/  UIMAD.WIDE.U32 UR10, UR16, UR28, URZ ;  /* 0x0000001c100a72a5 */ /* 0x000fe4000f8e00ff */
[----:B------:R-:W-:Y:S02]  /*4840*/  USEL UR4, UR38, UR53, !UP2 ;  /* 0x0000003526047287 */ /* 0x000fe4000d000000 */
[----:B------:R-:W-:Y:S02]  /*4850*/  UISETP.NE.AND UP0, UPT, UR17, 0x1, UPT ;  /* 0x000000011100788c */ /* 0x000fe4000bf05270 */
[----:B------:R-:W-:Y:S02]  /*4860*/  UP2UR UR21, UPR, URZ, 0x2 ;  /* 0x00000002ff157883 */ /* 0x000fe40008000000 */
[----:B------:R-:W-:Y:S02]  /*4870*/  UISETP.NE.AND UP1, UPT, UR39, 0x1, UPT ;  /* 0x000000012700788c */ /* 0x000fe4000bf25270 */
[----:B------:R-:W-:Y:S02]  /*4880*/  UIMAD.WIDE.U32 UR12, UR4, UR18, URZ ;  /* 0x00000012040c72a5 */ /* 0x000fe4000f8e00ff */
[----:B------:R-:W-:Y:S01]  /*4890*/  USEL UR7, UR44, UR55, !UP0 ;  /* 0x000000372c077287 */ /* 0x000fe2000c000000 */
[----:B------:R-:W-:Y:S02]  /*48a0*/  UMOV UR5, UR9 ;  /* 0x0000000900057c82 */ /* 0x000fe40008000000 */
[----:B------:R-:W-:Y:S02]  /*48b0*/  USHF.R.U32.HI UR6, URZ, UR57, UR5 ;  /* 0x00000039ff067299 */ /* 0x000fe40008011605 */
[----:B------:R-:W-:Y:S02]  /*48c0*/  UIMAD.WIDE.U32 UR22, UR7, UR18, URZ ;  /* 0x00000012071672a5 */ /* 0x000fe4000f8e00ff */
[----:B------:R-:W-:Y:S02]  /*48d0*/  USEL UR6, UR15, UR6, !UP2 ;  /* 0x000000060f067287 */ /* 0x000fe4000d000000 */
[----:B------:R-:W-:Y:S01]  /*48e0*/  UISETP.NE.AND UP2, UPT, UR14, URZ, UPT ;  /* 0x000000ff0e00728c */ /* 0x000fe2000bf45270 */
[----:B------:R-:W-:Y:S01]  /*48f0*/  UMOV UR5, UR11 ;  /* 0x0000000b00057c82 */ /* 0x000fe20008000000 */
[----:B------:R-:W-:Y:S02]  /*4900*/  UIMAD.WIDE.U32 UR10, UR6, UR18, URZ ;  /* 0x00000012060a72a5 */ /* 0x000fe4000f8e00ff */
[----:B------:R-:W-:Y:S03]  /*4910*/  USHF.R.U32.HI UR8, URZ, UR29, UR5 ;  /* 0x0000001dff087299 */ /* 0x000fe60008011605 */
[----:B------:R-:W-:Y:S02]  /*4920*/  UMOV UR5, UR13 ;  /* 0x0000000d00057c82 */ /* 0x000fe40008000000 */
[----:B------:R-:W-:Y:S03]  /*4930*/  @UP1 USHF.R.U32.HI UR4, URZ, UR19, UR5 ;  /* 0x00000013ff041299 */ /* 0x000fe60008011605 */
[----:B------:R-:W-:Y:S01]  /*4940*/  UMOV UR5, UR23 ;  /* 0x0000001700057c82 */ /* 0x000fe20008000000 */
[----:B------:R-:W-:Y:S02]  /*4950*/  UIMAD UR4, UR39, UR4, URZ ;  /* 0x00000004270472a4 */ /* 0x000fe4000f8e02ff */
[----:B------:R-:W-:Y:S02]  /*4960*/  @UP1 USHF.R.U32.HI UR7, URZ, UR19, UR5 ;  /* 0x00000013ff071299 */ /* 0x000fe40008011605 */
[----:B------:R-:W-:Y:S02]  /*4970*/  USEL UR5, UR16, UR8, !UP0 ;  /* 0x0000000810057287 */ /* 0x000fe4000c000000 */
[----:B------:R-:W-:Y:S02]  /*4980*/  UIMAD UR8, UR39, UR7, URZ ;  /* 0x00000007270872a4 */ /* 0x000fe4000f8e02ff */
[----:B------:R-:W-:Y:S03]  /*4990*/  UISETP.GE.AND UP0, UPT, UR6, UR4, UPT ;  /* 0x000000040600728c */ /* 0x000fe6000bf06270 */
[----:B------:R-:W-:Y:S01]  /*49a0*/  UMOV UR4, UR11 ;  /* 0x0000000b00047c82 */ /* 0x000fe20008000000 */
[----:B------:R-:W-:Y:S02]  /*49b0*/  UISETP.GE.OR UP0, UPT, UR5, UR8, UP0 ;  /* 0x000000080500728c */ /* 0x000fe40008706670 */
[----:B------:R-:W-:Y:S02]  /*49c0*/  USHF.R.U32.HI UR4, URZ, UR19, UR4 ;  /* 0x00000013ff047299 */ /* 0x000fe40008011604 */
[----:B------:R-:W-:Y:S02]  /*49d0*/  UIMAD.WIDE.U32 UR8, UR5, UR18, URZ ;  /* 0x00000012050872a5 */ /* 0x000fe4000f8e00ff */
[----:B------:R-:W-:Y:S04]  /*49e0*/  USEL UR10, UR6, UR4, !UP1 ;  /* 0x00000004060a7287 */ /* 0x000fe8000c800000 */
[----:B------:R-:W-:Y:S01]  /*49f0*/  UIADD3 UR11, UPT, UPT, -UR10, URZ, URZ ;  /* 0x000000ff0a0b7290 */ /* 0x000fe2000fffe1ff */
[----:B------:R-:W-:Y:S02]  /*4a00*/  @!UP0 UMOV UR4, UR9 ;  /* 0x0000000900048c82 */ /* 0x000fe40008000000 */
[----:B------:R-:W-:Y:S02]  /*4a10*/  @!UP0 USHF.R.U32.HI UR4, URZ, UR19, UR4 ;  /* 0x00000013ff048299 */ /* 0x000fe40008011604 */
[----:B------:R-:W-:Y:S02]  /*4a20*/  UIMAD UR8, UR39, UR11, UR6 ;  /* 0x0000000b270872a4 */ /* 0x000fe4000f8e0206 */
[----:B------:R-:W-:Y:S02]  /*4a30*/  @!UP0 USEL UR4, UR5, UR4, !UP1 ;  /* 0x0000000405048287 */ /* 0x000fe4000c800000 */
[----:B------:R-:W-:Y:S02]  /*4a40*/  UISETP.NE.AND UP1, UPT, UR21, URZ, UPT ;  /* 0x000000ff1500728c */ /* 0x000fe4000bf25270 */
[----:B------:R-:W-:Y:S02]  /*4a50*/  @!UP0 UIMAD UR8, UR7, UR8, UR4 ;  /* 0x00000008070882a4 */ /* 0x000fe4000f8e0204 */
[----:B------:R-:W-:Y:S02]  /*4a60*/  @!UP0 UIADD3 UR9, UPT, UPT, UR10, -UR4, URZ ;  /* 0x800000040a098290 */ /* 0x000fe4000fffe0ff */
[----:B------:R-:W-:Y:S02]  /*4a70*/  UIADD3 UR4, UPT, UPT, -UR5, URZ, URZ ;  /* 0x000000ff05047290 */ /* 0x000fe4000fffe1ff */
[----:B------:R-:W-:Y:S02]  /*4a80*/  UIADD3 UR7, UPT, UPT, -UR6, URZ, URZ ;  /* 0x000000ff06077290 */ /* 0x000fe4000fffe1ff */
[----:B------:R-:W-:Y:S02]  /*4a90*/  @!UP0 UIMAD UR6, UR9, UR39, UR5 ;  /* 0x00000027090682a4 */ /* 0x000fe4000f8e0205 */
[----:B------:R-:W-:Y:S02]  /*4aa0*/  UIMAD UR16, UR17, UR4, UR16 ;  /* 0x00000004111072a4 */ /* 0x000fe4000f8e0210 */
[----:B------:R-:W-:Y:S01]  /*4ab0*/  UIMAD UR15, UR30, UR7, UR15 ;  /* 0x000000071e0f72a4 */ /* 0x000fe2000f8e020f */
[----:B------:R-:W-:Y:S02]  /*4ac0*/  @!UP0 UMOV UR5, UR8 ;  /* 0x0000000800058c82 */ /* 0x000fe40008000000 */
[----:B------:R-:W-:Y:S02]  /*4ad0*/  UIMAD UR16, UR5, UR17, UR16 ;  /* 0x00000011051072a4 */ /* 0x000fe4000f8e0210 */
[----:B------:R-:W-:Y:S11]  /*4ae0*/  UIMAD UR15, UR6, UR30, UR15 ;  /* 0x0000001e060f72a4 */ /* 0x000ff6000f8e020f */
[----:B------:R-:W-:Y:S01]  /*4af0*/  @!UPT UIADD3 URZ, UPT, UPT, URZ, URZ, URZ ;  /* 0x000000fffffff290 */ /* 0x000fe2000fffe0ff */
.L_x_73:
[----:B------:R-:W1:Y:S01]  /*4b00*/  @!UP3 LDCU.128 UR8, c[0x0][0xc10] ;  /* 0x00018200ff08b7ac */ /* 0x000e620008000c00 */
[----:B------:R-:W-:Y:S02]  /*4b10*/  ISETP.NE.U32.AND P1, PT, RZ, UR26, PT ;  /* 0x0000001aff007c0c */ /* 0x000fe4000bf25070 */
[----:B------:R-:W-:Y:S02]  /*4b20*/  SHF.L.U32 R8, R10, 0x1f, RZ ;  /* 0x0000001f0a087819 */ /* 0x000fe400000006ff */
[----:B------:R-:W-:Y:S01]  /*4b30*/  ISETP.NE.AND.EX P1, PT, RZ, UR27, PT, P1 ;  /* 0x0000001bff007c0c */ /* 0x000fe2000bf25310 */
[----:B------:R-:W2:Y:S01]  /*4b40*/  @!UP3 LDCU UR5, c[0x0][0xc0c] ;  /* 0x00018180ff05b7ac */ /* 0x000ea20008000800 */
[----:B-1----:R-:W-:Y:S07]  /*4b50*/  UIMAD.WIDE.U32 UR6, UR16, UR8, URZ ;  /* 0x00000008100672a5 */ /* 0x002fee000f8e00ff */
[----:B------:R-:W-:Y:S01]  /*4b60*/  @!UP3 UMOV UR4, UR7 ;  /* 0x000000070004bc82 */ /* 0x000fe20008000000 */
[----:B--2---:R-:W-:Y:S02]  /*4b70*/  @!UP3 UISETP.NE.AND UP0, UPT, UR5, 0x1, UPT ;  /* 0x000000010500b88c */ /* 0x004fe4000bf05270 */
[----:B------:R-:W-:Y:S02]  /*4b80*/  @!UP3 USHF.R.U32.HI UR4, URZ, UR9, UR4 ;  /* 0x00000009ff04b299 */ /* 0x000fe40008011604 */
[----:B------:R-:W-:Y:S02]  /*4b90*/  UIMAD.WIDE.U32 UR6, UR15, UR11, URZ ;  /* 0x0000000b0f0672a5 */ /* 0x000fe4000f8e00ff */
[----:B------:R-:W-:Y:S02]  /*4ba0*/  @!UP3 USEL UR8, UR16, UR4, !UP0 ;  /* 0x000000041008b287 */ /* 0x000fe4000c000000 */
[----:B------:R-:W-:Y:S03]  /*4bb0*/  @!UP3 UISETP.NE.AND UP0, UPT, UR10, 0x1, UPT ;  /* 0x000000010a00b88c */ /* 0x000fe6000bf05270 */
[----:B------:R-:W-:Y:S01]  /*4bc0*/  @!UP3 UMOV UR6, UR7 ;  /* 0x000000070006bc82 */ /* 0x000fe20008000000 */
[----:B------:R-:W-:Y:S01]  /*4bd0*/  USHF.L.U32 UR7, UR24, 0x7, URZ ;  /* 0x0000000718077899 */ /* 0x000fe200080006ff */
[----:B------:R-:W1:Y:S02]  /*4be0*/  @!UP3 LDCU UR4, c[0x0][0xc20] ;  /* 0x00018400ff04b7ac */ /* 0x000e640008000800 */
[----:B-1----:R-:W-:Y:S04]  /*4bf0*/  @!UP3 USHF.R.U32.HI UR6, URZ, UR4, UR6 ;  /* 0x00000004ff06b299 */ /* 0x002fe80008011606 */
[----:B------:R-:W-:Y:S04]  /*4c00*/  @!UP3 USEL UR6, UR15, UR6, !UP0 ;  /* 0x000000060f06b287 */ /* 0x000fe8000c000000 */
[----:B------:R-:W-:Y:S02]  /*4c10*/  @!UP3 UIADD3 UR4, UPT, UPT, -UR8, UR6, URZ ;  /* 0x000000060804b290 */ /* 0x000fe4000fffe1ff */
[----:B------:R-:W-:Y:S02]  /*4c20*/  @!UP3 UIADD3 UR6, UPT, UPT, UR8, -UR6, URZ ;  /* 0x800000060806b290 */ /* 0x000fe4000fffe0ff */
[----:B------:R-:W-:Y:S02]  /*4c30*/  @!UP3 UIMAD UR16, UR4, UR5, UR16 ;  /* 0x000000050410b2a4 */ /* 0x000fe4000f8e0210 */
[----:B------:R-:W-:Y:S01]  /*4c40*/  @!UP3 UIMAD UR15, UR6, UR10, UR15 ;  /* 0x0000000a060fb2a4 */ /* 0x000fe2000f8e020f */
[----:B------:R-:W-:Y:S11]  /*4c50*/  BRA.U UP4, `(.L_x_74) ;  /* 0x0000000104107547 */ /* 0x000ff6000b800000 */
[----:B------:R-:W-:Y:S04]  /*4c60*/  MOV R2, UR56 ;  /* 0x0000003800027c02 */ /* 0x000fe80008000f00 */
[----:B------:R-:W-:Y:S04]  /*4c70*/  SHF.L.U32 R2, R2, 0x1f, RZ ;  /* 0x0000001f02027819 */ /* 0x000fe800000006ff */
[----:B------:R-:W1:Y:S02]  /*4c80*/  SYNCS.PHASECHK.TRANS64.TRYWAIT P2, [UR20+0xc8], R2 ;  /* 0x0000c802ff0075a7 */ /* 0x000e640008041114 */
[----:B-1----:R-:W-:Y:S05]  /*4c90*/  @!P2 BRA `(.L_x_75) ;  /* 0x000000480058a947 */ /* 0x002fea0003800000 */
.L_x_74:
[----:B------:R-:W-:Y:S05]  /*4ca0*/  BRA.U !UP6, `(.L_x_76) ;  /* 0x000000010e387547 */ /* 0x000fea000b800000 */
[----:B------:R-:W-:Y:S01]  /*4cb0*/  UPLOP3.LUT UP1, UPT, UPT, UPT, UP5, 0x80, 0x8 ;  /* 0x000000000008789c */ /* 0x000fe20003f2f050 */
[----:B-1----:R-:W-:Y:S01]  /*4cc0*/  HFMA2 R0, -RZ, RZ, 0, 5.9604644775390625e-08 ;  /* 0x00000001ff007431 */ /* 0x002fe200000001ff */
[----:B------:R-:W1:Y:S01]  /*4cd0*/  LDCU.64 UR8, c[0x0][0x358] ;  /* 0x00006b00ff0877ac */ /* 0x000e620008000a00 */
[----:B------:R-:W-:Y:S03]  /*4ce0*/  IMAD.MOV.U32 R51, RZ, RZ, 0x1 ;  /* 0x00000001ff337424 */ /* 0x000fe600078e00ff */
[----:B------:R-:W-:Y:S05]  /*4cf0*/  PLOP3.LUT P2, PT, PT, PT, UP1, 0x80, 0x8 ;  /* 0x000000000008781c */ /* 0x000fea0003f4f018 */
[----:B------:R-:W2:Y:S01]  /*4d00*/  @UP1 LDCU.64 UR4, c[0x0][0x988] ;  /* 0x00013100ff0417ac */ /* 0x000ea20008000a00 */
[----:B------:R-:W-:Y:S07]  /*4d10*/  @UP1 UIMAD UR6, UR54, UR26, URZ ;  /* 0x0000001a360612a4 */ /* 0x000fee000f8e02ff */
[----:B------:R-:W-:Y:S01]  /*4d20*/  @!P2 PRMT R51, R0, 0x7610, R51 ;  /* 0x000076100033a816 */ /* 0x000fe20000000033 */
[----:B--2---:R-:W-:Y:S06]  /*4d30*/  @UP1 UIMAD.WIDE UR4, UR6, 0x4, UR4 ;  /* 0x00000004060418a5 */ /* 0x004fec000f8e0204 */
[----:B------:R-:W-:Y:S01]  /*4d40*/  IMAD.U32 R14, RZ, RZ, UR4 ;  /* 0x00000004ff0e7e24 */ /* 0x000fe2000f8e00ff */
[----:B------:R-:W-:Y:S04]  /*4d50*/  MOV R15, UR5 ;  /* 0x00000005000f7c02 */ /* 0x000fe80008000f00 */
[----:B------:R-:W2:Y:S01]  /*4d60*/  @!UP1 LDCU UR4, c[0x0][0x980] ;  /* 0x00013000ff0497ac */ /* 0x000ea20008000800 */
[----:B-1---5:R3:W5:Y:S02]  /*4d70*/  @P2 LDG.E R27, desc[UR8][R14.64] ;  /* 0x000000080e1b2981 */ /* 0x022764000c1e1900 */
[----:B--23--:R-:W-:Y:S07]  /*4d80*/  @!P2 IMAD.U32 R27, RZ, RZ, UR4 ;  /* 0x00000004ff1bae24 */ /* 0x00cfee000f8e00ff */
.L_x_76:
[----:B-----5:R-:W-:Y:S01]  /*4d90*/  @!P1 FSETP.EQ.AND P3, PT, R27, RZ, PT ;  /* 0x000000ff1b00920b */ /* 0x020fe20003f62000 */
[----:B------:R-:W-:Y:S01]  /*4da0*/  @!UPT UIADD3 URZ, UPT, UPT, URZ, URZ, URZ ;  /* 0x000000fffffff290 */ /* 0x000fe2000fffe0ff */
[----:B------:R-:W-:Y:S11]  /*4db0*/  @!P1 BRA `(.L_x_77) ;  /* 0x0000000000149947 */ /* 0x000ff60003800000 */
[----:B------:R-:W-:Y:S02]  /*4dc0*/  LOP3.LUT P1, RZ, R51, 0xff, RZ, 0xc0, !PT ;  /* 0x000000ff33ff7812 */ /* 0x000fe4000782c0ff */
[----:B------:R-:W-:Y:S04]  /*4dd0*/  PLOP3.LUT P3, PT, PT, PT, UP1, 0x80, 0x8 ;  /* 0x000000000008781c */ /* 0x000fe80003f6f018 */
[----:B------:R-:W-:Y:S07]  /*4de0*/  PLOP3.LUT P3, PT, P3, PT, PT, 0x8, 0x80 ;  /* 0x000000000080781c */ /* 0x000fee0001f6e170 */
[----:B------:R-:W-:Y:S11]  /*4df0*/  @P1 FSETP.EQ.AND P3, PT, R27, RZ, PT ;  /* 0x000000ff1b00120b */ /* 0x000ff60003f62000 */
[----:B------:R-:W-:Y:S02]  /*4e00*/  @!UPT UIADD3 URZ, UPT, UPT, URZ, URZ, URZ ;  /* 0x000000fffffff290 */ /* 0x000fe4000fffe0ff */
.L_x_77:
[----:B------:R-:W-:Y:S01]  /*4e10*/  USHF.L.U32 UR11, UR51, 0x6, URZ ;  /* 0x00000006330b7899 */ /* 0x000fe200080006ff */
[----:B------:R-:W2:Y:S01]  /*4e20*/  SYNCS.PHASECHK.TRANS64.TRYWAIT P1, [UR20+0xa0], R8 ;  /* 0x0000a008ff0075a7 */ /* 0x000ea20008021114 */
[----:B------:R-:W-:Y:S02]  /*4e30*/  UISETP.NE.AND UP0, UPT, UR32, 0x1, UPT ;  /* 0x000000012000788c */ /* 0x000fe4000bf05270 */
[----:B------:R-:W-:Y:S01]  /*4e40*/  UIMAD.WIDE.U32 UR4, UR11, UR33, URZ ;  /* 0x000000210b0472a5 */ /* 0x000fe2000f8e00ff */
[----:B------:R-:W-:Y:S04]  /*4e50*/  ELECT P2, URZ, PT ;  /* 0x0000000000ff782f */ /* 0x000fe80003840000 */
[----:B------:R-:W-:Y:S02]  /*4e60*/  PLOP3.LUT P2, PT, P3, P2, PT, 0xf2, 0x2f ;  /* 0x00000000002f781c */ /* 0x000fe40001f45e72 */
[----:B------:R-:W-:Y:S02]  /*4e70*/  UMOV UR4, UR5 ;  /* 0x0000000500047c82 */ /* 0x000fe40008000000 */
[----:B------:R-:W-:Y:S04]  /*4e80*/  USHF.R.U32.HI UR4, URZ, UR34, UR4 ;  /* 0x00000022ff047299 */ /* 0x000fe80008011604 */
[----:B------:R-:W-:Y:S02]  /*4e90*/  USEL UR12, UR11, UR4, !UP0 ;  /* 0x000000040b0c7287 */ /* 0x000fe4000c000000 */
[----:B------:R-:W-:Y:S02]  /*4ea0*/  UISETP.NE.AND UP0, UPT, UR35, 0x1, UPT ;  /* 0x000000012300788c */ /* 0x000fe4000bf05270 */
[----:B------:R-:W-:Y:S02]  /*4eb0*/  UIMAD.WIDE.U32 UR4, UR12, UR40, URZ ;  /* 0x000000280c0472a5 */ /* 0x000fe4000f8e00ff */
[----:B------:R-:W-:Y:S01]  /*4ec0*/  UIADD3 UR6, UPT, UPT, -UR12, URZ, URZ ;  /* 0x000000ff0c067290 */ /* 0x000fe2000fffe1ff */
[----:B-1----:R-:W-:Y:S03]  /*4ed0*/  @!P2 IMAD.MOV.U32 R0, RZ, 0x20, RZ ;  /* 0x00000020ff00a824 */ /* 0x002fe600078e00ff */
[----:B------:R-:W-:Y:S01]  /*4ee0*/  UIMAD UR11, UR32, UR6, UR11 ;  /* 0x00000006200b72a4 */ /* 0x000fe2000f8e020b */
[----:B------:R-:W-:Y:S01]  /*4ef0*/  @!P2 IMAD.MOV.U32 R0, RZ, 0x400, R0 ;  /* 0x00000400ff00a824 */ /* 0x000fe200078e0000 */
[----:B------:R-:W-:Y:S02]  /*4f00*/  UMOV UR4, UR5 ;  /* 0x0000000500047c82 */ /* 0x000fe40008000000 */
[----:B------:R-:W-:Y:S04]  /*4f10*/  USHF.R.U32.HI UR4, URZ, UR41, UR4 ;  /* 0x00000029ff047299 */ /* 0x000fe80008011604 */
[----:B------:R-:W-:Y:S02]  /*4f20*/  USEL UR13, UR12, UR4, !UP0 ;  /* 0x000000040c0d7287 */ /* 0x000fe4000c000000 */
[----:B------:R-:W-:Y:S02]  /*4f30*/  UISETP.NE.AND UP0, UPT, UR42, 0x1, UPT ;  /* 0x000000012a00788c */ /* 0x000fe4000bf05270 */
[----:B------:R-:W-:Y:S07]  /*4f40*/  UIMAD.WIDE.U32 UR4, UR13, UR43, URZ ;  /* 0x0000002b0d0472a5 */ /* 0x000fee000f8e00ff */
[----:B------:R-:W-:Y:S02]  /*4f50*/  UMOV UR4, UR5 ;  /* 0x0000000500047c82 */ /* 0x000fe40008000000 */
[----:B------:R-:W-:Y:S04]  /*4f60*/  USHF.R.U32.HI UR4, URZ, UR58, UR4 ;  /* 0x0000003aff047299 */ /* 0x000fe80008011604 */
[----:B------:R-:W-:Y:S02]  /*4f70*/  USEL UR14, UR13, UR4, !UP0 ;  /* 0x000000040d0e7287 */ /* 0x000fe4000c000000 */
[----:B------:R-:W-:Y:S02]  /*4f80*/  UIADD3 UR4, UPT, UPT, -UR13, URZ, URZ ;  /* 0x000000ff0d047290 */ /* 0x000fe4000fffe1ff */
[----:B------:R-:W-:Y:S02]  /*4f90*/  UIADD3 UR5, UPT, UPT, -UR14, URZ, URZ ;  /* 0x000000ff0e057290 */ /* 0x000fe4000fffe1ff */
[----:B------:R-:W-:Y:S02]  /*4fa0*/  UIMAD UR12, UR35, UR4, UR12 ;  /* 0x00000004230c72a4 */ /* 0x000fe4000f8e020c */
[----:B------:R-:W-:Y:S01]  /*4fb0*/  UIMAD UR13, UR42, UR5, UR13 ;  /* 0x000000052a0d72a4 */ /* 0x000fe2000f8e020d */
[----:B--2---:R-:W-:Y:S11]  /*4fc0*/  @!P1 BRA `(.L_x_78) ;  /* 0x0000004400a49947 */ /* 0x004ff60003800000 */
.L_x_170:
[----:B------:R-:W-:Y:S01]  /*4fd0*/  @!P2 R2UR UR4, R0 ;  /* 0x000000000004a2ca */ /* 0x000fe200000e0000 */
[----:B------:R-:W-:Y:S01]  /*4fe0*/  VOTEU.ALL UP0, P2 ;  /* 0x0000000000ff7886 */ /* 0x000fe20001000000 */
[----:B-1----:R-:W-:Y:S04]  /*4ff0*/  @!P2 IADD3 R2, P1, PT, R12, 0x680, RZ ;  /* 0x000006800c02a810 */ /* 0x002fe80007f3e0ff */
[----:B------:R-:W-:Y:S01]  /*5000*/  @!P2 R2UR UR5, R2 ;  /* 0x000000000205a2ca */ /* 0x000fe200000e0000 */
[----:B------:R-:W-:Y:S01]  /*5010*/  @!P2 IMAD.X R0, RZ, RZ, R13, P1 ;  /* 0x000000ffff00a224 */ /* 0x000fe200008e060d */
[----:B------:R-:W-:Y:S05]  /*5020*/  @!UP0 UIADD3 UR8, UPT, UPT, UR20, 0x200, URZ ;  /* 0x0000020014088890 */ /* 0x000fea000fffe0ff */
[----:B------:R-:W-:Y:S01]  /*5030*/  @!UP0 UPRMT UR6, UR4, 0x5410, URZ ;  /* 0x0000541004068896 */ /* 0x000fe200080000ff */
[----:B------:R-:W-:Y:S01]  /*5040*/  @!P2 R2UR UR4, R0 ;  /* 0x000000000004a2ca */ /* 0x000fe200000e0000 */
[----:B------:R-:W-:Y:S01]  /*5050*/  VOTEU.ALL UP0, P2 ;  /* 0x0000000000ff7886 */ /* 0x000fe20001000000 */
[----:B------:R-:W-:Y:S03]  /*5060*/  @!P2 IMAD.MOV.U32 R0, RZ, RZ, 0x1000 ;  /* 0x00001000ff00a424 */ /* 0x000fe600078e00ff */
[----:B------:R-:W-:Y:S01]  /*5070*/  IMAD.U32 R14, RZ, RZ, UR5 ;  /* 0x00000005ff0e7e24 */ /* 0x000fe2000f8e00ff */
[----:B------:R-:W-:Y:S01]  /*5080*/  @!UP0 UMOV UR9, UR37 ;  /* 0x0000002500098c82 */ /* 0x000fe20008000000 */
[----:B------:R-:W-:Y:S06]  /*5090*/  @!UP0 UMOV UR10, UR7 ;  /* 0x00000007000a8c82 */ /* 0x000fec0008000000 */
[----:B------:R-:W-:Y:S01]  /*50a0*/  IMAD.U32 R15, RZ, RZ, UR4 ;  /* 0x00000004ff0f7e24 */ /* 0x000fe2000f8e00ff */
[----:B------:R-:W-:Y:S04]  /*50b0*/  @!P2 R2UR UR4, R14 ;  /* 0x000000000e04a2ca */ /* 0x000fe800000e0000 */
[----:B------:R-:W-:Y:S11]  /*50c0*/  @!P2 R2UR UR5, R15 ;  /* 0x000000000f05a2ca */ /* 0x000ff600000e0000 */
[----:B------:R-:W-:Y:S02]  /*50d0*/  @!UPT UIADD3 URZ, UPT, UPT, URZ, URZ, URZ ;  /* 0x000000fffffff290 */ /* 0x000fe4000fffe0ff */
[----:B------:R1:W-:Y:S01]  /*50e0*/  @!UP0 UTMALDG.5D.IM2COL [UR8], [UR4], UR6 ;  /* 0x00000008040083b4 */ /* 0x0003e20008060006 */
[----:B------:R2:W-:Y:S01]  /*50f0*/  @!P2 SYNCS.ARRIVE.TRANS64.RED.A0TR RZ, [UR20+0x80], R0 ;  /* 0x00008000ffffa9a7 */ /* 0x0005e20008300414 */
[----:B------:R-:W-:Y:S01]  /*5100*/  SYNCS.ARRIVE.TRANS64.RED.A1T0 RZ, [UR52], RZ ;  /* 0x000000ffffff79a7 */ /* 0x000fe20008100434 */
[----:B--2---:R-:W-:Y:S01]  /*5110*/  @!P2 IMAD.MOV.U32 R0, RZ, 0x20, RZ ;  /* 0x00000020ff00a824 */ /* 0x004fe200078e00ff */
[----:B------:R-:W2:Y:S03]  /*5120*/  SYNCS.PHASECHK.TRANS64.TRYWAIT P1, [UR20+0xa8], R8 ;  /* 0x0000a808ff0075a7 */ /* 0x000ea60008021114 */
[----:B------:R-:W-:Y:S01]  /*5130*/  @!P2 IMAD.MOV.U32 R0, RZ, 0x400, R0 ;  /* 0x00000400ff00a824 */ /* 0x000fe200078e0000 */
[----:B-12---:R-:W-:Y:S06]  /*5140*/  @!P1 BRA `(.L_x_79) ;  /* 0x00000044005c9947 */ /* 0x006fec0003800000 */
.L_x_172:
[----:B------:R-:W-:Y:S01]  /*5150*/  @!P2 R2UR UR4, R0 ;  /* 0x000000000004a2ca */ /* 0x000fe200000e0000 */
[----:B------:R-:W-:Y:S01]  /*5160*/  VOTEU.ALL UP0, P2 ;  /* 0x0000000000ff7886 */ /* 0x000fe20001000000 */
[----:B-1----:R-:W-:Y:S04]  /*5170*/  @!P2 IADD3 R2, P1, PT, R12, 0x680, RZ ;  /* 0x000006800c02a810 */ /* 0x002fe80007f3e0ff */
[----:B------:R-:W-:Y:S01]  /*5180*/  @!P2 R2UR UR5, R2 ;  /* 0x000000000205a2ca */ /* 0x000fe200000e0000 */
[----:B------:R-:W-:Y:S01]  /*5190*/  @!P2 IMAD.X R0, RZ, RZ, R13, P1 ;  /* 0x000000ffff00a224 */ /* 0x000fe200008e060d */
[----:B------:R-:W-:Y:S02]  /*51a0*/  @!UP0 UIADD3 UR10, UPT, UPT, UR7, 0x20, URZ ;  /* 0x00000020070a8890 */ /* 0x000fe4000fffe0ff */
[----:B------:R-:W-:Y:S03]  /*51b0*/  @!UP0 UIADD3 UR8, UPT, UPT, UR20, 0x1200, URZ ;  /* 0x0000120014088890 */ /* 0x000fe6000fffe0ff */
[----:B------:R-:W-:Y:S01]  /*51c0*/  @!UP0 UPRMT UR6, UR4, 0x5410, URZ ;  /* 0x0000541004068896 */ /* 0x000fe200080000ff */
[----:B------:R-:W-:Y:S01]  /*51d0*/  @!P2 R2UR UR4, R0 ;  /* 0x000000000004a2ca */ /* 0x000fe200000e0000 */
[----:B------:R-:W-:Y:S01]  /*51e0*/  VOTEU.ALL UP0, P2 ;  /* 0x0000000000ff7886 */ /* 0x000fe20001000000 */
[----:B------:R-:W-:Y:S03]  /*51f0*/  @!P2 IMAD.MOV.U32 R0, RZ, RZ, 0x1000 ;  /* 0x00001000ff00a424 */ /* 0x000fe600078e00ff */
[----:B------:R-:W-:Y:S01]  /*5200*/  IMAD.U32 R14, RZ, RZ, UR5 ;  /* 0x00000005ff0e7e24 */ /* 0x000fe2000f8e00ff */
[----:B------:R-:W-:Y:S07]  /*5210*/  @!UP0 UMOV UR9, UR36 ;  /* 0x0000002400098c82 */ /* 0x000fee0008000000 */
        /* <DEDUP_REMOVED lines=11> */
.L_x_174:
[----:B------:R-:W-:Y:S01]  /*52d0*/  @!P2 R2UR UR4, R0 ;  /* 0x000000000004a2ca */ /* 0x000fe200000e0000 */
[----:B------:R-:W-:Y:S01]  /*52e0*/  VOTEU.ALL UP0, P2 ;  /* 0x0000000000ff7886 */ /* 0x000fe20001000000 */
[----:B-1----:R-:W-:Y:S02]  /*52f0*/  @!P2 IADD3 R2, P1, PT, R12, 0x680, RZ ;  /* 0x000006800c02a810 */ /* 0x002fe40007f3e0ff */
[----:B------:R-:W-:Y:S02]  /*5300*/  @P0 SHF.R.U32.HI R4, RZ, 0x10, R5 ;  /* 0x00000010ff040819 */ /* 0x000fe40000011605 */
[----:B------:R-:W-:Y:S01]  /*5310*/  @!P2 R2UR UR5, R2 ;  /* 0x000000000205a2ca */ /* 0x000fe200000e0000 */
[----:B------:R-:W-:Y:S01]  /*5320*/  @!P2 IMAD.X R0, RZ, RZ, R13, P1 ;  /* 0x000000ffff00a224 */ /* 0x000fe200008e060d */
[----:B------:R-:W-:Y:S01]  /*5330*/  @!UP0 UIADD3 UR10, UPT, UPT, UR7, 0x40, URZ ;  /* 0x00000040070a8890 */ /* 0x000fe2000fffe0ff */
[----:B------:R-:W-:Y:S01]  /*5340*/  @P0 R2UR UR54, R4 ;  /* 0x00000000043602ca */ /* 0x000fe200000e0000 */
        /* <DEDUP_REMOVED lines=14> */
[----:B------:R-:W2:Y:S02]  /*5430*/  SYNCS.PHASECHK.TRANS64.TRYWAIT P1, [UR20+0xb8], R8 ;  /* 0x0000b808ff0075a7 */ /* 0x000ea40008021114 */
[----:B-12---:R-:W-:Y:S05]  /*5440*/  @!P1 BRA `(.L_x_81) ;  /* 0x0000004000cc9947 */ /* 0x006fea0003800000 */
.L_x_176:
[----:B-1----:R-:W-:Y:S01]  /*5450*/  @!P2 IMAD.MOV.U32 R0, RZ, 0x20, RZ ;  /* 0x00000020ff00a824 */ /* 0x002fe200078e00ff */
[----:B------:R-:W-:Y:S01]  /*5460*/  @!P2 IADD3 R2, P0, PT, R12, 0x680, RZ ;  /* 0x000006800c02a810 */ /* 0x000fe20007f1e0ff */
[----:B------:R-:W-:Y:S01]  /*5470*/  VOTEU.ALL UP0, P2 ;  /* 0x0000000000ff7886 */ /* 0x000fe20001000000 */
[----:B------:R-:W-:Y:S01]  /*5480*/  LOP3.LUT R10, R10, 0x1, RZ, 0x3c, !PT ;  /* 0x000000010a0a7812 */ /* 0x000fe200078e3cff */
[----:B------:R-:W-:Y:S01]  /*5490*/  @!P2 IMAD.MOV.U32 R0, RZ, 0x400, R0 ;  /* 0x00000400ff00a824 */ /* 0x000fe200078e0000 */
[----:B------:R-:W-:Y:S01]  /*54a0*/  @!P2 R2UR UR5, R2 ;  /* 0x000000000205a2ca */ /* 0x000fe200000e0000 */
[----:B------:R-:W-:Y:S01]  /*54b0*/  UIADD3 UR24, UPT, UPT, UR15, UR46, URZ ;  /* 0x0000002e0f187290 */ /* 0x000fe2000fffe0ff */
[----:B------:R-:W-:Y:S01]  /*54c0*/  LOP3.LUT R9, R9, 0x1, RZ, 0x3c, !PT ;  /* 0x0000000109097812 */ /* 0x000fe200078e3cff */
[----:B------:R-:W-:Y:S01]  /*54d0*/  @!UP0 UIADD3 UR8, UPT, UPT, UR20, 0x3200, URZ ;  /* 0x0000320014088890 */ /* 0x000fe2000fffe0ff */
[----:B------:R-:W-:Y:S01]  /*54e0*/  @!P2 R2UR UR4, R0 ;  /* 0x000000000004a2ca */ /* 0x000fe200000e0000 */
[----:B------:R-:W-:Y:S01]  /*54f0*/  @!P2 IMAD.X R0, RZ, RZ, R13, P0 ;  /* 0x000000ffff00a224 */ /* 0x000fe200000e060d */
[----:B------:R-:W-:Y:S02]  /*5500*/  @!UP0 UIADD3 UR10, UPT, UPT, UR7, 0x60, URZ ;  /* 0x00000060070a8890 */ /* 0x000fe4000fffe0ff */
[----:B------:R-:W-:Y:S02]  /*5510*/  @!UP0 UIADD3 UR9, UPT, UPT, UR20, 0x98, URZ ;  /* 0x0000009814098890 */ /* 0x000fe4000fffe0ff */
[----:B------:R-:W-:Y:S02]  /*5520*/  UIADD3 UR51, UPT, UPT, UR16, UR45, URZ ;  /* 0x0000002d10337290 */ /* 0x000fe4000fffe0ff */
[----:B------:R-:W-:Y:S01]  /*5530*/  UPLOP3.LUT UP4, UPT, UPT, UPT, UPT, 0x80, 0x8 ;  /* 0x000000000008789c */ /* 0x000fe20003f8f070 */
[----:B------:R-:W-:Y:S04]  /*5540*/  IMAD.U32 R4, RZ, RZ, UR5 ;  /* 0x00000005ff047e24 */ /* 0x000fe8000f8e00ff */
[----:B------:R-:W-:Y:S01]  /*5550*/  @!UP0 UPRMT UR6, UR4, 0x5410, URZ ;  /* 0x0000541004068896 */ /* 0x000fe200080000ff */
[----:B------:R-:W-:Y:S01]  /*5560*/  @!P2 R2UR UR4, R0 ;  /* 0x000000000004a2ca */ /* 0x000fe200000e0000 */
[----:B------:R-:W-:Y:S11]  /*5570*/  VOTEU.ALL UP0, P2 ;  /* 0x0000000000ff7886 */ /* 0x000ff60001000000 */
[----:B------:R-:W-:Y:S01]  /*5580*/  @!UPT UIADD3 URZ, UPT, UPT, URZ, URZ, URZ ;  /* 0x000000fffffff290 */ /* 0x000fe2000fffe0ff */
[----:B------:R-:W-:Y:S01]  /*5590*/  IMAD.U32 R5, RZ, RZ, UR4 ;  /* 0x00000004ff057e24 */ /* 0x000fe2000f8e00ff */
[----:B------:R-:W-:Y:S04]  /*55a0*/  @!P2 R2UR UR4, R4 ;  /* 0x000000000404a2ca */ /* 0x000fe800000e0000 */
[----:B------:R-:W-:Y:S11]  /*55b0*/  @!P2 R2UR UR5, R5 ;  /* 0x000000000505a2ca */ /* 0x000ff600000e0000 */
[----:B------:R-:W-:Y:S02]  /*55c0*/  @!UPT UIADD3 URZ, UPT, UPT, URZ, URZ, URZ ;  /* 0x000000fffffff290 */ /* 0x000fe4000fffe0ff */
[----:B------:R1:W-:Y:S01]  /*55d0*/  @!UP0 UTMALDG.5D.IM2COL [UR8], [UR4], UR6 ;  /* 0x00000008040083b4 */ /* 0x0003e20008060006 */
[----:B------:R1:W-:Y:S01]  /*55e0*/  @!P2 SYNCS.ARRIVE.TRANS64.RED.A0TR RZ, [UR20+0x98], R3 ;  /* 0x00009803ffffa9a7 */ /* 0x0003e20008300414 */
[----:B------:R-:W-:Y:S01]  /*55f0*/  SYNCS.ARRIVE.TRANS64.RED.A1T0 RZ, [UR48], RZ ;  /* 0x000000ffffff79a7 */ /* 0x000fe20008100430 */
[----:B------:R-:W-:Y:S05]  /*5600*/  BRA.U UP2, `(.L_x_82) ;  /* 0xfffffff1021c7547 */ /* 0x000fea000b83ffff */
[----:B------:R-:W-:-:S04]  /*5610*/  SHF.L.U32 R2, R10, 0x1f, RZ ;  /* 0x0000001f0a027819 */ /* 0x000fc800000006ff */
[----:B------:R-:W2:Y:S02]  /*5620*/  SYNCS.PHASECHK.TRANS64.TRYWAIT P0, [UR20+0xa0], R2 ;  /* 0x0000a002ff0075a7 */ /* 0x000ea40008001114 */
[----:B--2---:R-:W-:Y:S05]  /*5630*/  @!P0 BRA `(.L_x_83) ;  /* 0x0000004000688947 */ /* 0x004fea0003800000 */
.L_x_178:
[----:B------:R-:W3:Y:S02]  /*5640*/  SYNCS.PHASECHK.TRANS64.TRYWAIT P0, [UR20+0xa8], R2 ;  /* 0x0000a802ff0075a7 */ /* 0x000ee40008001114 */
[----:B---3--:R-:W-:Y:S05]  /*5650*/  @!P0 BRA `(.L_x_84) ;  /* 0x0000004000788947 */ /* 0x008fea0003800000 */
.L_x_180:
[----:B------:R-:W3:Y:S02]  /*5660*/  SYNCS.PHASECHK.TRANS64.TRYWAIT P0, [UR20+0xb0], R2 ;  /* 0x0000b002ff0075a7 */ /* 0x000ee40008001114 */
[----:B---3--:R-:W-:Y:S05]  /*5670*/  @!P0 BRA `(.L_x_85) ;  /* 0x0000004000888947 */ /* 0x008fea0003800000 */
.L_x_182:
[----:B--2---:R-:W-:-:S07]  /*5680*/  MOV R0, UR20 ;  /* 0x0000001400007c02 */ /* 0x004fce0008000f00 */
.L_x_86:
[----:B--2---:R-:W-:-:S04]  /*5690*/  SHF.L.U32 R2, R10, 0x1f, RZ ;  /* 0x0000001f0a027819 */ /* 0x004fc800000006ff */
[----:B------:R2:W3:Y:S03]  /*56a0*/  SYNCS.PHASECHK.TRANS64.TRYWAIT P0, [R0+URZ+0xb8], R2 ;  /* 0x0000b802000075a7 */ /* 0x0004e600080011ff */
[----:B---3--:R-:W-:Y:S05]  /*56b0*/  @!P0 NANOSLEEP.SYNCS 0x989680 ;  /* 0x009896800000895d */ /* 0x008fea0003900000 */
[----:B------:R-:W3:Y:S02]  /*56c0*/  @!P0 SYNCS.PHASECHK.TRANS64 P0, [R0+URZ+0xb8], R2 ;  /* 0x0000b802000085a7 */ /* 0x000ee400080010ff */
[----:B-1-3--:R-:W-:Y:S05]  /*56d0*/  @P0 EXIT ;  /* 0x000000000000094d */ /* 0x00afea0003800000 */
[----:B------:R-:W-:Y:S05]  /*56e0*/  BRA `(.L_x_86) ;  /* 0xfffffffc00e87947 */ /* 0x000fea000383ffff */
.L_x_71:
[----:B------:R-:W-:-:S06]  /*56f0*/  UISETP.GE.AND UP0, UPT, UR18, 0x4, UPT ;  /* 0x000000041200788c */ /* 0x000fcc000bf06270 */
[----:B------:R-:W-:-:S13]  /*5700*/  PLOP3.LUT P0, PT, PT, PT, UP0, 0x80, 0x8 ;  /* 0x000000000008781c */ /* 0x000fda0003f0f008 */
[----:B------:R-:W-:Y:S05]  /*5710*/  @!P0 EXIT ;  /* 0x000000000000894d */ /* 0x000fea0003800000 */
[----:B------:R-:W1:Y:S08]  /*5720*/  S2UR UR4, SR_CgaCtaId ;  /* 0x00000000000479c3 */ /* 0x000e700000008800 */
[----:B------:R-:W-:Y:S01]  /*5730*/  BAR.SYNC.DEFER_BLOCKING 0x6, 0xa0 ;  /* 0x0182800000007b1d */ /* 0x000fe20000010000 */
[C---:B------:R-:W-:Y:S01]  /*5740*/  IMAD.SHL.U32 R4, R50.reuse, 0x20, RZ ;  /* 0x0000002032047824 */ /* 0x040fe200078e00ff */
[----:B------:R-:W-:Y:S01]  /*5750*/  SHF.R.U32.HI R5, RZ, 0x1, R50 ;  /* 0x00000001ff057819 */ /* 0x000fe20000011632 */
[C---:B------:R-:W-:Y:S01]  /*5760*/  IMAD.SHL.U32 R49, R50.reuse, 0x10, RZ ;  /* 0x0000001032317824 */ /* 0x040fe200078e00ff */
[C---:B------:R-:W-:Y:S01]  /*5770*/  LOP3.LUT P0, RZ, R50.reuse, 0x4, RZ, 0xc0, !PT ;  /* 0x0000000432ff7812 */ /* 0x040fe2000780c0ff */
[----:B------:R-:W-:Y:S01]  /*5780*/  IMAD.U32 R23, R50, 0x10000, RZ ;  /* 0x0001000032177824 */ /* 0x000fe200078e00ff */
[----:B------:R-:W-:-:S02]  /*5790*/  UMOV UR49, 0x400 ;  /* 0x0000040000317882 */ /* 0x000fc40000000000 */
[----:B------:R-:W2:Y:S01]  /*57a0*/  LDC.64 R42, c[0x0][0x9b0] ;  /* 0x00026c00ff2a7b82 */ /* 0x000ea20000000a00 */
[----:B------:R-:W-:Y:S01]  /*57b0*/  LOP3.LUT R0, R4, 0xc0, RZ, 0xc0, !PT ;  /* 0x000000c004007812 */ /* 0x000fe200078ec0ff */
[----:B------:R-:W-:Y:S01]  /*57c0*/  IMAD.MOV.U32 R61, RZ, RZ, 0x20 ;  /* 0x00000020ff3d7424 */ /* 0x000fe200078e00ff */
[----:B------:R-:W-:Y:S01]  /*57d0*/  LOP3.LUT R49, R49, 0x600, RZ, 0xc0, !PT ;  /* 0x0000060031317812 */ /* 0x000fe200078ec0ff */
[----:B------:R-:W-:Y:S01]  /*57e0*/  IMAD.MOV.U32 R48, RZ, RZ, 0x1 ;  /* 0x00000001ff307424 */ /* 0x000fe200078e00ff */
[----:B------:R-:W-:Y:S01]  /*57f0*/  LOP3.LUT R5, R0, 0x8, R5, 0xf8, !PT ;  /* 0x0000000800057812 */ /* 0x000fe200078ef805 */
[C---:B------:R-:W-:Y:S01]  /*5800*/  IMAD.SHL.U32 R0, R50.reuse, 0x4, RZ ;  /* 0x0000000432007824 */ /* 0x040fe200078e00ff */
[----:B------:R-:W-:Y:S01]  /*5810*/  LOP3.LUT R49, R49, 0x20, R4, 0xf8, !PT ;  /* 0x0000002031317812 */ /* 0x000fe200078ef804 */
[----:B------:R-:W3:Y:S01]  /*5820*/  LDC.64 R40, c[0x0][0x9a8] ;  /* 0x00026a00ff287b82 */ /* 0x000ee20000000a00 */
[----:B------:R-:W-:Y:S01]  /*5830*/  LOP3.LUT R50, R50, 0x60, RZ, 0xc0, !PT ;  /* 0x0000006032327812 */ /* 0x000fe200078ec0ff */
[----:B------:R-:W-:Y:S01]  /*5840*/  IMAD.MOV.U32 R22, RZ, RZ, RZ ;  /* 0x000000ffff167224 */ /* 0x000fe200078e00ff */
[----:B------:R-:W-:-:S02]  /*5850*/  LOP3.LUT R0, R5, 0x18, R0, 0x78, !PT ;  /* 0x0000001805007812 */ /* 0x000fc400078e7800 */
[----:B------:R-:W-:Y:S02]  /*5860*/  CS2R R46, SRZ ;  /* 0x00000000002e7805 */ /* 0x000fe4000001ff00 */
[----:B------:R-:W-:Y:S01]  /*5870*/  LOP3.LUT R49, R49, 0x100, R4, 0xf8, !PT ;  /* 0x0000010031317812 */ /* 0x000fe200078ef804 */
[----:B------:R-:W4:Y:S01]  /*5880*/  LDCU UR55, c[0x0][0x370] ;  /* 0x00006e00ff3777ac */ /* 0x000f220008000800 */
[----:B------:R-:W-:Y:S02]  /*5890*/  LOP3.LUT R23, R23, 0x600000, RZ, 0xc0, !PT ;  /* 0x0060000017177812 */ /* 0x000fe400078ec0ff */
[----:B------:R-:W-:Y:S01]  /*58a0*/  LOP3.LUT R49, R49, R0, RZ, 0xfc, !PT ;  /* 0x0000000031317212 */ /* 0x000fe200078efcff */
[----:B-1----:R-:W-:Y:S01]  /*58b0*/  ULEA UR49, UR4, UR49, 0x18 ;  /* 0x0000003104317291 */ /* 0x002fe2000f8ec0ff */
[----:B------:R-:W-:Y:S01]  /*58c0*/  SEL R61, R61, 0xffffffe0, !P0 ;  /* 0xffffffe03d3d7807 */ /* 0x000fe20004000000 */
[----:B------:R-:W1:Y:S01]  /*58d0*/  LDCU.64 UR4, c[0x0][0x990] ;  /* 0x00013200ff0477ac */ /* 0x000e620008000a00 */
[----:B------:R-:W2:Y:S06]  /*58e0*/  LDCU UR48, c[0x0][0xc0c] ;  /* 0x00018180ff3077ac */ /* 0x000eac0008000800 */
[----:B------:R-:W4:Y:S01]  /*58f0*/  LDS R2, [UR49+0x120] ;  /* 0x00012031ff027984 */ /* 0x000f220008000800 */
[----:B------:R-:W2:Y:S01]  /*5900*/  LDCU UR38, c[0x0][0xc30] ;  /* 0x00018600ff2677ac */ /* 0x000ea20008000800 */
[----:B------:R-:W2:Y:S01]  /*5910*/  LDCU.64 UR60, c[0x0][0x988] ;  /* 0x00013100ff3c77ac */ /* 0x000ea20008000a00 */
[----:B------:R-:W2:Y:S01]  /*5920*/  LDCU.64 UR46, c[0x0][0xc28] ;  /* 0x00018500ff2e77ac */ /* 0x000ea20008000a00 */
[----:B-1----:R-:W-:-:S02]  /*5930*/  IMAD.U32 R54, RZ, RZ, UR4 ;  /* 0x00000004ff367e24 */ /* 0x002fc4000f8e00ff */
[----:B------:R-:W-:Y:S01]  /*5940*/  IMAD.U32 R53, RZ, RZ, UR5 ;  /* 0x00000005ff357e24 */ /* 0x000fe2000f8e00ff */
[----:B------:R-:W1:Y:S01]  /*5950*/  LDCU.128 UR4, c[0x0][0xb80] ;  /* 0x00017000ff0477ac */ /* 0x000e620008000c00 */
[----:B------:R-:W2:Y:S01]  /*5960*/  LDCU.128 UR56, c[0x0][0xc10] ;  /* 0x00018200ff3877ac */ /* 0x000ea20008000c00 */
[----:B------:R-:W2:Y:S01]  /*5970*/  LDCU UR53, c[0x0][0x374] ;  /* 0x00006e80ff3577ac */ /* 0x000ea20008000800 */
[----:B------:R-:W-:Y:S01]  /*5980*/  UMOV UR52, URZ ;  /* 0x000000ff00347c82 */ /* 0x000fe20008000000 */
[----:B------:R-:W-:Y:S01]  /*5990*/  UMOV UR50, URZ ;  /* 0x000000ff00327c82 */ /* 0x000fe20008000000 */
[----:B-1----:R-:W-:Y:S01]  /*59a0*/  IMAD.U32 R58, RZ, RZ, UR4 ;  /* 0x00000004ff3a7e24 */ /* 0x002fe2000f8e00ff */
[----:B------:R-:W-:Y:S01]  /*59b0*/  UIADD3 UR4, UPT, UPT, UR49, 0x200, URZ ;  /* 0x0000020031047890 */ /* 0x000fe2000fffe0ff */
[----:B------:R-:W-:Y:S02]  /*59c0*/  IMAD.U32 R57, RZ, RZ, UR5 ;  /* 0x00000005ff397e24 */ /* 0x000fe4000f8e00ff */
[----:B------:R-:W-:-:S02]  /*59d0*/  IMAD.U32 R56, RZ, RZ, UR6 ;  /* 0x00000006ff387e24 */ /* 0x000fc4000f8e00ff */
[----:B------:R-:W-:Y:S02]  /*59e0*/  IMAD.U32 R55, RZ, RZ, UR7 ;  /* 0x00000007ff377e24 */ /* 0x000fe4000f8e00ff */
[C---:B----4-:R-:W-:Y:S01]  /*59f0*/  VIADD R3, R2.reuse, 0x80 ;  /* 0x0000008002037836 */ /* 0x050fe20000000000 */
[----:B------:R-:W-:Y:S01]  /*5a00*/  LOP3.LUT R2, R2, 0xffff, RZ, 0xc0, !PT ;  /* 0x0000ffff02027812 */ /* 0x000fe200078ec0ff */
[----:B------:R-:W-:-:S03]  /*5a10*/  IMAD.U32 R60, RZ, RZ, UR4 ;  /* 0x00000004ff3c7e24 */ /* 0x000fc6000f8e00ff */
[----:B------:R-:W-:-:S05]  /*5a20*/  LOP3.LUT R3, R3, 0xffff, RZ, 0xc0, !PT ;  /* 0x0000ffff03037812 */ /* 0x000fca00078ec0ff */
[----:B--23--:R1:W-:Y:S02]  /*5a30*/  STL.64 [R1], R2 ;  /* 0x0000000201007387 */ /* 0x00c3e40000100a00 */
.L_x_130:
[----:B-1----:R-:W-:Y:S04]  /*5a40*/  SHF.L.U32 R2, R46, 0x1f, RZ ;  /* 0x0000001f2e027819 */ /* 0x002fe800000006ff */
[----:B------:R-:W1:Y:S02]  /*5a50*/  SYNCS.PHASECHK.TRANS64.TRYWAIT P0, [UR49+0xd0], R2 ;  /* 0x0000d002ff0075a7 */ /* 0x000e640008001131 */
[----:B-12---:R-:W-:Y:S05]  /*5a60*/  @!P0 BRA `(.L_x_87) ;  /* 0x0000003c00a48947 */ /* 0x006fea0003800000 */
.L_x_184:
[----:B------:R-:W2:Y:S01]  /*5a70*/  LDS.128 R4, [UR49+0x110] ;  /* 0x00011031ff047984 */ /* 0x000ea20008000c00 */
[----:B------:R-:W-:Y:S01]  /*5a80*/  UIADD3 UR4, UPT, UPT, UR49, 0xd8, URZ ;  /* 0x000000d831047890 */ /* 0x000fe2000fffe0ff */
[----:B-1----:R-:W-:Y:S01]  /*5a90*/  IMAD R2, R22, 0x4, R1 ;  /* 0x0000000416027824 */ /* 0x002fe200078e0201 */
[----:B------:R-:W-:Y:S01]  /*5aa0*/  UISETP.GE.AND UP0, UPT, UR39, 0x1, UPT ;  /* 0x000000012700788c */ /* 0x000fe2000bf06270 */
[----:B------:R-:W-:Y:S01]  /*5ab0*/  @!PT LDS RZ, [RZ] ;  /* 0x00000000fffff984 */ /* 0x000fe20000000800 */
[----:B------:R-:W-:Y:S01]  /*5ac0*/  @!PT LDS RZ, [RZ] ;  /* 0x00000000fffff984 */ /* 0x000fe20000000800 */
[----:B------:R-:W-:Y:S01]  /*5ad0*/  @!PT LDS RZ, [RZ] ;  /* 0x00000000fffff984 */ /* 0x000fe20000000800 */
[----:B------:R-:W-:Y:S01]  /*5ae0*/  @!PT LDS RZ, [RZ] ;  /* 0x00000000fffff984 */ /* 0x000fe20000000800 */
[----:B------:R1:W-:Y:S06]  /*5af0*/  MEMBAR.ALL.CTA ;  /* 0x0000000000007992 */ /* 0x0003ec0000008000 */
[----:B-1----:R-:W1:Y:S01]  /*5b00*/  FENCE.VIEW.ASYNC.S ;  /* 0x00000000000073c6 */ /* 0x002e620000000000 */
[----:B------:R-:W-:Y:S09]  /*5b10*/  UPRMT UR4, URZ, 0x654, UR4 ;  /* 0x00000654ff047896 */ /* 0x000ff20008000004 */
[----:B-1----:R-:W-:Y:S01]  /*5b20*/  SYNCS.ARRIVE.TRANS64.RED.A1T0 RZ, [UR4], RZ ;  /* 0x000000ffffff79a7 */ /* 0x002fe20008100404 */
[----:B------:R-:W5:Y:S01]  /*5b30*/  LDL R2, [R2] ;  /* 0x0000000002027983 */ /* 0x000f620000100800 */
[----:B--2---:R-:W-:Y:S11]  /*5b40*/  LOP3.LUT P0, RZ, R6, 0x1, RZ, 0xc0, !PT ;  /* 0x0000000106ff7812 */ /* 0x004ff6000780c0ff */
[----:B------:R-:W-:Y:S02]  /*5b50*/  @!UPT UIADD3 URZ, UPT, UPT, URZ, URZ, URZ ;  /* 0x000000fffffff290 */ /* 0x000fe4000fffe0ff */
[----:B------:R-:W-:Y:S01]  /*5b60*/  VOTEU.ANY UP1, P0 ;  /* 0x0000000000ff7886 */ /* 0x000fe20000020100 */
[----:B------:R-:W-:Y:S01]  /*5b70*/  PLOP3.LUT P0, PT, PT, PT, UP1, 0x80, 0x8 ;  /* 0x000000000008781c */ /* 0x000fe20003f0f018 */
[----:B------:R-:W-:Y:S11]  /*5b80*/  UP2UR UR62, UPR, URZ, 0x2 ;  /* 0x00000002ff3e7883 */ /* 0x000ff60008000000 */
[----:B------:R-:W-:Y:S01]  /*5b90*/  @!UPT UIADD3 URZ, UPT, UPT, URZ, URZ, URZ ;  /* 0x000000fffffff290 */ /* 0x000fe2000fffe0ff */
[----:B------:R-:W-:Y:S02]  /*5ba0*/  @P0 MOV R3, R4 ;  /* 0x0000000400030202 */ /* 0x000fe40000000f00 */
[----:B------:R-:W-:Y:S02]  /*5bb0*/  @P0 LOP3.LUT R0, R5, 0xffff, RZ, 0xc0, !PT ;  /* 0x0000ffff05000812 */ /* 0x000fe400078ec0ff */
[----:B------:R-:W-:Y:S02]  /*5bc0*/  @P0 R2UR UR5, R3 ;  /* 0x00000000030502ca */ /* 0x000fe400000e0000 */
[----:B------:R-:W-:Y:S11]  /*5bd0*/  @P0 R2UR UR4, R0 ;  /* 0x00000000000402ca */ /* 0x000ff600000e0000 */
[----:B------:R-:W-:Y:S02]  /*5be0*/  @UP1 UMOV UR37, UR5 ;  /* 0x0000000500251c82 */ /* 0x000fe40008000000 */
[----:B------:R-:W-:Y:S01]  /*5bf0*/  @UP1 UMOV UR36, UR4 ;  /* 0x0000000400241c82 */ /* 0x000fe20008000000 */
[----:B------:R-:W-:Y:S05]  /*5c00*/  BRA.U !UP0, `(.L_x_88) ;  /* 0x0000000108cc7547 */ /* 0x000fea000b800000 */
[----:B------:R-:W1:Y:S01]  /*5c10*/  LDCU UR9, c[0x0][0xc20] ;  /* 0x00018400ff0977ac */ /* 0x000e620008000800 */
[----:B------:R-:W-:Y:S02]  /*5c20*/  UIMAD.WIDE.U32 UR4, UR53, UR59, URZ ;  /* 0x0000003b350472a5 */ /* 0x000fe4000f8e00ff */
[----:B------:R-:W-:Y:S02]  /*5c30*/  UIMAD.WIDE.U32 UR6, UR55, UR56, URZ ;  /* 0x00000038370672a5 */ /* 0x000fe4000f8e00ff */
[----:B------:R-:W-:Y:S02]  /*5c40*/  UIMAD.WIDE.U32 UR10, UR36, UR59, URZ ;  /* 0x0000003b240a72a5 */ /* 0x000fe4000f8e00ff */
[----:B------:R-:W-:Y:S02]  /*5c50*/  UISETP.NE.AND UP0, UPT, UR58, 0x1, UPT ;  /* 0x000000013a00788c */ /* 0x000fe4000bf05270 */
[----:B------:R-:W-:Y:S02]  /*5c60*/  UISETP.NE.AND UP1, UPT, UR48, 0x1, UPT ;  /* 0x000000013000788c */ /* 0x000fe4000bf25270 */
[----:B------:R-:W-:Y:S02]  /*5c70*/  UISETP.NE.AND UP2, UPT, UR39, 0x1, UPT ;  /* 0x000000012700788c */ /* 0x000fe4000bf45270 */
[----:B------:R-:W-:Y:S01]  /*5c80*/  UIMAD.WIDE.U32 UR12, UR37, UR56, URZ ;  /* 0x00000038250c72a5 */ /* 0x000fe2000f8e00ff */
[----:B------:R-:W-:Y:S01]  /*5c90*/  UMOV UR4, UR5 ;  /* 0x0000000500047c82 */ /* 0x000fe20008000000 */
[----:B------:R-:W-:Y:S01]  /*5ca0*/  UMOV UR6, UR11 ;  /* 0x0000000b00067c82 */ /* 0x000fe20008000000 */
[----:B-1----:R-:W-:Y:S03]  /*5cb0*/  USHF.R.U32.HI UR8, URZ, UR9, UR4 ;  /* 0x00000009ff087299 */ /* 0x002fe60008011604 */
[----:B------:R-:W-:Y:S02]  /*5cc0*/  UMOV UR4, UR7 ;  /* 0x0000000700047c82 */ /* 0x000fe40008000000 */
[----:B------:R-:W-:Y:S02]  /*5cd0*/  USHF.R.U32.HI UR5, URZ, UR57, UR4 ;  /* 0x00000039ff057299 */ /* 0x000fe40008011604 */
[----:B------:R-:W-:Y:S02]  /*5ce0*/  USEL UR4, UR53, UR8, !UP0 ;  /* 0x0000000835047287 */ /* 0x000fe4000c000000 */
[----:B------:R-:W-:Y:S02]  /*5cf0*/  USHF.R.U32.HI UR8, URZ, UR9, UR6 ;  /* 0x00000009ff087299 */ /* 0x000fe40008011606 */
[----:B------:R-:W-:Y:S02]  /*5d00*/  UIMAD.WIDE.U32 UR6, UR4, UR46, URZ ;  /* 0x0000002e040672a5 */ /* 0x000fe4000f8e00ff */
[----:B------:R-:W-:Y:S02]  /*5d10*/  USEL UR9, UR55, UR5, !UP1 ;  /* 0x0000000537097287 */ /* 0x000fe4000c800000 */
[----:B------:R-:W-:Y:S02]  /*5d20*/  USEL UR8, UR36, UR8, !UP0 ;  /* 0x0000000824087287 */ /* 0x000fe4000c000000 */
[----:B------:R-:W-:Y:S01]  /*5d30*/  UIMAD.WIDE.U32 UR10, UR9, UR46, URZ ;  /* 0x0000002e090a72a5 */ /* 0x000fe2000f8e00ff */
[----:B------:R-:W-:Y:S01]  /*5d40*/  UMOV UR6, UR7 ;  /* 0x0000000700067c82 */ /* 0x000fe20008000000 */
[----:B------:R-:W-:Y:S01]  /*5d50*/  UMOV UR5, UR13 ;  /* 0x0000000d00057c82 */ /* 0x000fe20008000000 */
[----:B------:R-:W-:Y:S02]  /*5d60*/  @UP2 USHF.R.U32.HI UR4, URZ, UR47, UR6 ;  /* 0x0000002fff042299 */ /* 0x000fe40008011606 */
[----:B------:R-:W-:Y:S02]  /*5d70*/  USHF.R.U32.HI UR5, URZ, UR57, UR5 ;  /* 0x00000039ff057299 */ /* 0x000fe40008011605 */
[----:B------:R-:W-:Y:S02]  /*5d80*/  UIMAD UR4, UR39, UR4, URZ ;  /* 0x00000004270472a4 */ /* 0x000fe4000f8e02ff */
[----:B------:R-:W-:Y:S02]  /*5d90*/  USEL UR5, UR37, UR5, !UP1 ;  /* 0x0000000525057287 */ /* 0x000fe4000c800000 */
[----:B------:R-:W-:Y:S01]  /*5da0*/  UISETP.GE.AND UP0, UPT, UR8, UR4, UPT ;  /* 0x000000040800728c */ /* 0x000fe2000bf06270 */
[----:B------:R-:W-:Y:S01]  /*5db0*/  UMOV UR6, UR11 ;  /* 0x0000000b00067c82 */ /* 0x000fe20008000000 */
[----:B------:R-:W-:Y:S02]  /*5dc0*/  UIMAD.WIDE.U32 UR10, UR8, UR46, URZ ;  /* 0x0000002e080a72a5 */ /* 0x000fe4000f8e00ff */
[----:B------:R-:W-:Y:S04]  /*5dd0*/  @UP2 USHF.R.U32.HI UR9, URZ, UR47, UR6 ;  /* 0x0000002fff092299 */ /* 0x000fe80008011606 */
[----:B------:R-:W-:Y:S01]  /*5de0*/  UIMAD UR6, UR39, UR9, URZ ;  /* 0x00000009270672a4 */ /* 0x000fe2000f8e02ff */
[----:B------:R-:W-:Y:S03]  /*5df0*/  UMOV UR4, UR11 ;  /* 0x0000000b00047c82 */ /* 0x000fe60008000000 */
[----:B------:R-:W-:Y:S02]  /*5e00*/  UISETP.GE.OR UP0, UPT, UR5, UR6, UP0 ;  /* 0x000000060500728c */ /* 0x000fe40008706670 */
[----:B------:R-:W-:Y:S02]  /*5e10*/  USHF.R.U32.HI UR4, URZ, UR47, UR4 ;  /* 0x0000002fff047299 */ /* 0x000fe40008011604 */
[----:B------:R-:W-:Y:S02]  /*5e20*/  UIMAD.WIDE.U32 UR6, UR5, UR46, URZ ;  /* 0x0000002e050672a5 */ /* 0x000fe4000f8e00ff */
[----:B------:R-:W-:Y:S02]  /*5e30*/  USEL UR11, UR8, UR4, !UP2 ;  /* 0x00000004080b7287 */ /* 0x000fe4000d000000 */
[----:B------:R-:W-:Y:S02]  /*5e40*/  UIADD3 UR6, UPT, UPT, -UR5, URZ, URZ ;  /* 0x000000ff05067290 */ /* 0x000fe4000fffe1ff */
[----:B------:R-:W-:Y:S02]  /*5e50*/  UIADD3 UR10, UPT, UPT, -UR11, URZ, URZ ;  /* 0x000000ff0b0a7290 */ /* 0x000fe4000fffe1ff */
[----:B------:R-:W-:Y:S02]  /*5e60*/  UIMAD UR6, UR48, UR6, UR37 ;  /* 0x00000006300672a4 */ /* 0x000fe4000f8e0225 */
[----:B------:R-:W-:Y:S01]  /*5e70*/  UIMAD UR10, UR39, UR10, UR8 ;  /* 0x0000000a270a72a4 */ /* 0x000fe2000f8e0208 */
[----:B------:R-:W-:Y:S01]  /*5e80*/  @!UP0 UMOV UR4, UR7 ;  /* 0x0000000700048c82 */ /* 0x000fe20008000000 */
[----:B------:R-:W-:Y:S02]  /*5e90*/  UIADD3 UR7, UPT, UPT, -UR8, URZ, URZ ;  /* 0x000000ff08077290 */ /* 0x000fe4000fffe1ff */
[----:B------:R-:W-:Y:S04]  /*5ea0*/  @!UP0 USHF.R.U32.HI UR4, URZ, UR47, UR4 ;  /* 0x0000002fff048299 */ /* 0x000fe80008011604 */
[----:B------:R-:W-:Y:S04]  /*5eb0*/  @!UP0 USEL UR4, UR5, UR4, !UP2 ;  /* 0x0000000405048287 */ /* 0x000fe8000d000000 */
[----:B------:R-:W-:Y:S02]  /*5ec0*/  @!UP0 UIMAD UR9, UR9, UR10, UR4 ;  /* 0x0000000a090982a4 */ /* 0x000fe4000f8e0204 */
[----:B------:R-:W-:Y:S02]  /*5ed0*/  @!UP0 UIADD3 UR10, UPT, UPT, UR11, -UR4, URZ ;  /* 0x800000040b0a8290 */ /* 0x000fe4000fffe0ff */
[----:B------:R-:W-:Y:S02]  /*5ee0*/  UIMAD UR4, UR58, UR7, UR36 ;  /* 0x000000073a0472a4 */ /* 0x000fe4000f8e0224 */
[----:B------:R-:W-:Y:S03]  /*5ef0*/  @!UP0 UIMAD UR8, UR10, UR39, UR5 ;  /* 0x000000270a0882a4 */ /* 0x000fe6000f8e0205 */
[----:B------:R-:W-:Y:S02]  /*5f00*/  @!UP0 UMOV UR5, UR9 ;  /* 0x0000000900058c82 */ /* 0x000fe40008000000 */
[----:B------:R-:W-:Y:S02]  /*5f10*/  UIMAD UR37, UR5, UR48, UR6 ;  /* 0x00000030052572a4 */ /* 0x000fe4000f8e0206 */
[----:B------:R-:W-:Y:S11]  /*5f20*/  UIMAD UR36, UR8, UR58, UR4 ;  /* 0x0000003a082472a4 */ /* 0x000ff6000f8e0204 */
[----:B------:R-:W-:Y:S01]  /*5f30*/  @!UPT UIADD3 URZ, UPT, UPT, URZ, URZ, URZ ;  /* 0x000000fffffff290 */ /* 0x000fe2000fffe0ff */
.L_x_88:
[----:B------:R-:W-:Y:S01]  /*5f40*/  UISETP.NE.AND UP0, UPT, UR38, 0x1, UPT ;  /* 0x000000012600788c */ /* 0x000fe2000bf05270 */
[----:B------:R-:W-:Y:S01]  /*5f50*/  @P0 SHF.R.U32.HI R4, RZ, 0x10, R5 ;  /* 0x00000010ff040819 */ /* 0x000fe20000011605 */
[----:B------:R-:W-:Y:S01]  /*5f60*/  USHF.L.U32 UR41, UR24, 0x7, URZ ;  /* 0x0000000718297899 */ /* 0x000fe200080006ff */
[----:B------:R-:W-:Y:S02]  /*5f70*/  BSSY.RECONVERGENT B6, `(.L_x_89) ;  /* 0x0000034000067945 */ /* 0x000fe40003800200 */
[----:B------:R-:W-:Y:S02]  /*5f80*/  @P0 R2UR UR63, R4 ;  /* 0x00000000043f02ca */ /* 0x000fe400000e0000 */
[----:B------:R-:W-:Y:S04]  /*5f90*/  LOP3.LUT P0, RZ, R60, 0x1b0, RZ, 0xc0, !PT ;  /* 0x000001b03cff7812 */ /* 0x000fe8000780c0ff */
[----:B------:R-:W1:Y:S01]  /*5fa0*/  @!UP0 LDCU.128 UR12, c[0x0][0xc10] ;  /* 0x00018200ff0c87ac */ /* 0x000e620008000c00 */
[----:B------:R-:W2:Y:S01]  /*5fb0*/  @!UP0 LDCU UR5, c[0x0][0xc0c] ;  /* 0x00018180ff0587ac */ /* 0x000ea20008000800 */
[----:B------:R-:W3:Y:S01]  /*5fc0*/  @!UP0 LDCU UR10, c[0x0][0xc20] ;  /* 0x00018400ff0a87ac */ /* 0x000ee20008000800 */
[----:B-1----:R-:W-:Y:S02]  /*5fd0*/  UIMAD.WIDE.U32 UR8, UR37, UR12, URZ ;  /* 0x0000000c250872a5 */ /* 0x002fe4000f8e00ff */
[----:B------:R-:W-:Y:S02]  /*5fe0*/  UIMAD.WIDE.U32 UR6, UR36, UR15, URZ ;  /* 0x0000000f240672a5 */ /* 0x000fe4000f8e00ff */
[----:B------:R-:W-:Y:S03]  /*5ff0*/  @!UP0 UISETP.NE.AND UP1, UPT, UR14, 0x1, UPT ;  /* 0x000000010e00888c */ /* 0x000fe6000bf25270 */
[----:B------:R-:W-:Y:S01]  /*6000*/  @!UP0 UMOV UR4, UR9 ;  /* 0x0000000900048c82 */ /* 0x000fe20008000000 */
[----:B--2---:R-:W-:Y:S02]  /*6010*/  @!UP0 UISETP.NE.AND UP2, UPT, UR5, 0x1, UPT ;  /* 0x000000010500888c */ /* 0x004fe4000bf45270 */
[----:B------:R-:W-:Y:S01]  /*6020*/  @!UP0 USHF.R.U32.HI UR4, URZ, UR13, UR4 ;  /* 0x0000000dff048299 */ /* 0x000fe20008011604 */
[----:B------:R-:W-:Y:S02]  /*6030*/  @!UP0 UMOV UR6, UR7 ;  /* 0x0000000700068c82 */ /* 0x000fe40008000000 */
[----:B---3--:R-:W-:Y:S02]  /*6040*/  @!UP0 USHF.R.U32.HI UR6, URZ, UR10, UR6 ;  /* 0x0000000aff068299 */ /* 0x008fe40008011606 */
[----:B------:R-:W-:Y:S02]  /*6050*/  @!UP0 USEL UR7, UR37, UR4, !UP2 ;  /* 0x0000000425078287 */ /* 0x000fe4000d000000 */
[----:B------:R-:W-:Y:S04]  /*6060*/  @!UP0 USEL UR6, UR36, UR6, !UP1 ;  /* 0x0000000624068287 */ /* 0x000fe8000c800000 */
[----:B------:R-:W-:Y:S02]  /*6070*/  @!UP0 UIADD3 UR4, UPT, UPT, -UR7, UR6, URZ ;  /* 0x0000000607048290 */ /* 0x000fe4000fffe1ff */
[----:B------:R-:W-:Y:S02]  /*6080*/  @!UP0 UIADD3 UR6, UPT, UPT, UR7, -UR6, URZ ;  /* 0x8000000607068290 */ /* 0x000fe4000fffe0ff */
[----:B------:R-:W-:Y:S02]  /*6090*/  @!UP0 UIMAD UR37, UR4, UR5, UR37 ;  /* 0x00000005042582a4 */ /* 0x000fe4000f8e0225 */
[----:B------:R-:W-:Y:S01]  /*60a0*/  @!UP0 UIMAD UR36, UR6, UR14, UR36 ;  /* 0x0000000e062482a4 */ /* 0x000fe2000f8e0224 */
[----:B------:R-:W-:Y:S11]  /*60b0*/  @!P0 BRA `(.L_x_90) ;  /* 0x00000000007c8947 */ /* 0x000ff60003800000 */
[----:B------:R-:W1:Y:S01]  /*60c0*/  LDCU.64 UR8, c[0x4][0x80] ;  /* 0x01001000ff0877ac */ /* 0x000e620008000a00 */
[----:B------:R-:W-:Y:S01]  /*60d0*/  MOV R16, 0x0 ;  /* 0x0000000000107802 */ /* 0x000fe20000000f00 */
[----:B------:R-:W-:Y:S02]  /*60e0*/  HFMA2 R12, -RZ, RZ, 0, 5.9604644775390625e-08 ;  /* 0x00000001ff0c7431 */ /* 0x000fe400000001ff */
[----:B------:R-:W-:Y:S01]  /*60f0*/  IMAD.MOV.U32 R8, RZ, RZ, 0x70 ;  /* 0x00000070ff087424 */ /* 0x000fe200078e00ff */
[----:B------:R2:W3:Y:S01]  /*6100*/  LDC.64 R14, c[0x4][R16] ;  /* 0x01000000100e7b82 */ /* 0x0004e20000000a00 */
[----:B------:R-:W4:Y:S01]  /*6110*/  LDCU.64 UR6, c[0x4][0x88] ;  /* 0x01001100ff0677ac */ /* 0x000f220008000a00 */
[----:B------:R-:W-:Y:S01]  /*6120*/  IMAD.MOV.U32 R13, RZ, RZ, RZ ;  /* 0x000000ffff0d7224 */ /* 0x000fe200078e00ff */
[----:B------:R-:W2:Y:S01]  /*6130*/  LDCU.64 UR4, c[0x4][0x8] ;  /* 0x01000100ff0477ac */ /* 0x000ea20008000a00 */
[----:B-1----:R-:W-:Y:S01]  /*6140*/  MOV R5, UR9 ;  /* 0x0000000900057c02 */ /* 0x002fe20008000f00 */
[----:B------:R-:W-:Y:S01]  /*6150*/  IMAD.U32 R4, RZ, RZ, UR8 ;  /* 0x00000008ff047e24 */ /* 0x000fe2000f8e00ff */
[----:B----4-:R-:W-:Y:S01]  /*6160*/  MOV R7, UR7 ;  /* 0x0000000700077c02 */ /* 0x010fe20008000f00 */
[----:B------:R-:W-:Y:S01]  /*6170*/  IMAD.U32 R6, RZ, RZ, UR6 ;  /* 0x00000006ff067e24 */ /* 0x000fe2000f8e00ff */
[----:B--2---:R-:W-:Y:S01]  /*6180*/  MOV R11, UR5 ;  /* 0x00000005000b7c02 */ /* 0x004fe20008000f00 */
[----:B------:R-:W-:Y:S02]  /*6190*/  IMAD.U32 R10, RZ, RZ, UR4 ;  /* 0x00000004ff0a7e24 */ /* 0x000fe4000f8e00ff */
[----:B------:R-:W-:Y:S07]  /*61a0*/  LEPC R20, `(.L_x_91) ;  /* 0x000000001014794e */ /* 0x000fee0000000000 */
[----:B---3-5:R-:W-:Y:S05]  /*61b0*/  CALL.ABS.NOINC R14 ;  /* 0x000000000e007343 */ /* 0x028fea0003c00000 */
.L_x_91:
[----:B------:R-:W1:Y:S01]  /*61c0*/  LDCU.64 UR8, c[0x4][0x80] ;  /* 0x01001000ff0877ac */ /* 0x000e620008000a00 */
[----:B------:R-:W2:Y:S01]  /*61d0*/  LDC.64 R16, c[0x4][R16] ;  /* 0x0100000010107b82 */ /* 0x000ea20000000a00 */
[----:B------:R-:W-:Y:S02]  /*61e0*/  HFMA2 R12, -RZ, RZ, 0, 5.9604644775390625e-08 ;  /* 0x00000001ff0c7431 */ /* 0x000fe400000001ff */
[----:B------:R-:W-:Y:S02]  /*61f0*/  IMAD.MOV.U32 R8, RZ, RZ, 0x70 ;  /* 0x00000070ff087424 */ /* 0x000fe400078e00ff */
[----:B------:R-:W-:Y:S01]  /*6200*/  IMAD.MOV.U32 R13, RZ, RZ, RZ ;  /* 0x000000ffff0d7224 */ /* 0x000fe200078e00ff */
[----:B------:R-:W3:Y:S01]  /*6210*/  LDCU.64 UR6, c[0x4][0x88] ;  /* 0x01001100ff0677ac */ /* 0x000ee20008000a00 */
[----:B------:R-:W4:Y:S01]  /*6220*/  LDCU.64 UR4, c[0x4][0x8] ;  /* 0x01000100ff0477ac */ /* 0x000f220008000a00 */
[----:B-1----:R-:W-:Y:S02]  /*6230*/  MOV R4, UR8 ;  /* 0x0000000800047c02 */ /* 0x002fe40008000f00 */
[----:B------:R-:W-:Y:S02]  /*6240*/  MOV R5, UR9 ;  /* 0x0000000900057c02 */ /* 0x000fe40008000f00 */
[----:B---3--:R-:W-:Y:S01]  /*6250*/  MOV R7, UR7 ;  /* 0x0000000700077c02 */ /* 0x008fe20008000f00 */
[----:B------:R-:W-:Y:S01]  /*6260*/  IMAD.U32 R6, RZ, RZ, UR6 ;  /* 0x00000006ff067e24 */ /* 0x000fe2000f8e00ff */
[----:B----4-:R-:W-:Y:S01]  /*6270*/  MOV R11, UR5 ;  /* 0x00000005000b7c02 */ /* 0x010fe20008000f00 */
[----:B------:R-:W-:Y:S02]  /*6280*/  IMAD.U32 R10, RZ, RZ, UR4 ;  /* 0x00000004ff0a7e24 */ /* 0x000fe4000f8e00ff */
[----:B------:R-:W-:Y:S07]  /*6290*/  LEPC R20, `(.L_x_90) ;  /* 0x000000001014794e */ /* 0x000fee0000000000 */
[----:B--2---:R-:W-:Y:S05]  /*62a0*/  CALL.ABS.NOINC R16 ;  /* 0x0000000010007343 */ /* 0x004fea0003c00000 */
.L_x_90:
[----:B------:R-:W-:Y:S05]  /*62b0*/  BSYNC.RECONVERGENT B6 ;  /* 0x0000000000067941 */ /* 0x000fea0003800200 */
.L_x_89:
[----:B------:R-:W-:Y:S02]  /*62c0*/  R2UR UR6, R59 ;  /* 0x000000003b0672ca */ /* 0x000fe400000e0000 */
[----:B------:R-:W-:Y:S02]  /*62d0*/  R2UR UR5, R54 ;  /* 0x00000000360572ca */ /* 0x000fe400000e0000 */
[----:B------:R-:W-:Y:S02]  /*62e0*/  R2UR UR4, R53 ;  /* 0x00000000350472ca */ /* 0x000fe400000e0000 */
[----:B------:R-:W-:Y:S02]  /*62f0*/  ISETP.NE.U32.AND P4, PT, R42, RZ, PT ;  /* 0x000000ff2a00720c */ /* 0x000fe40003f85070 */
[----:B------:R-:W-:Y:S02]  /*6300*/  ISETP.NE.U32.AND P2, PT, RZ, UR60, PT ;  /* 0x0000003cff007c0c */ /* 0x000fe4000bf45070 */
[----:B------:R-:W-:Y:S02]  /*6310*/  ISETP.NE.AND.EX P4, PT, R43, RZ, PT, P4 ;  /* 0x000000ff2b00720c */ /* 0x000fe40003f85340 */
[----:B------:R-:W-:Y:S01]  /*6320*/  ISETP.NE.AND.EX P2, PT, RZ, UR61, PT, P2 ;  /* 0x0000003dff007c0c */ /* 0x000fe2000bf45320 */
[----:B------:R-:W-:Y:S02]  /*6330*/  UISETP.NE.AND UP2, UPT, UR6, URZ, UPT ;  /* 0x000000ff0600728c */ /* 0x000fe4000bf45270 */
[----:B------:R-:W-:Y:S04]  /*6340*/  UISETP.NE.U32.AND UP0, UPT, UR5, URZ, UPT ;  /* 0x000000ff0500728c */ /* 0x000fe8000bf05070 */
[----:B------:R-:W-:Y:S01]  /*6350*/  UISETP.NE.AND.EX UP1, UPT, UR4, URZ, UPT, UP0 ;  /* 0x000000ff0400728c */ /* 0x000fe2000bf25300 */
[----:B------:R-:W-:Y:S01]  /*6360*/  PLOP3.LUT P1, PT, PT, PT, UP2, 0x80, 0x8 ;  /* 0x000000000008781c */ /* 0x000fe20003f2f028 */
[----:B------:R-:W-:Y:S03]  /*6370*/  UPLOP3.LUT UP0, UPT, UPT, UPT, UPT, 0x40, 0x4 ;  /* 0x000000000004789c */ /* 0x000fe60003f0e870 */
[----:B------:R-:W-:Y:S06]  /*6380*/  @UP2 UPLOP3.LUT UP0, UPT, UPT, UPT, UP1, 0x80, 0x8 ;  /* 0x000000000008289c */ /* 0x000fec0003f0f010 */
[----:B------:R-:W-:Y:S01]  /*6390*/  PLOP3.LUT P0, PT, PT, PT, UP0, 0x80, 0x8 ;  /* 0x000000000008781c */ /* 0x000fe20003f0f008 */
[----:B------:R-:W-:Y:S01]  /*63a0*/  @!UPT UIADD3 URZ, UPT, UPT, URZ, URZ, URZ ;  /* 0x000000fffffff290 */ /* 0x000fe2000fffe0ff */
[----:B------:R-:W-:Y:S11]  /*63b0*/  BRA.U !UP1, `(.L_x_92) ;  /* 0x0000000109407547 */ /* 0x000ff6000b800000 */
[----:B------:R-:W-:Y:S01]  /*63c0*/  UISETP.NE.U32.AND UP0, UPT, UR60, URZ, UPT ;  /* 0x000000ff3c00728c */ /* 0x000fe2000bf05070 */
[----:B------:R-:W-:Y:S01]  /*63d0*/  R2UR UR6, R54 ;  /* 0x00000000360672ca */ /* 0x000fe200000e0000 */
[----:B------:R-:W1:Y:S01]  /*63e0*/  LDCU.64 UR8, c[0x0][0x358] ;  /* 0x00006b00ff0877ac */ /* 0x000e620008000a00 */
[----:B------:R-:W-:Y:S02]  /*63f0*/  HFMA2 R51, -RZ, RZ, 0, 5.9604644775390625e-08 ;  /* 0x00000001ff337431 */ /* 0x000fe400000001ff */
[----:B------:R-:W-:Y:S01]  /*6400*/  IMAD.MOV.U32 R0, RZ, RZ, 0x1 ;  /* 0x00000001ff007424 */ /* 0x000fe200078e00ff */
[----:B------:R-:W-:Y:S06]  /*6410*/  UISETP.NE.AND.EX UP0, UPT, UR61, URZ, UPT, UP0 ;  /* 0x000000ff3d00728c */ /* 0x000fec000bf05300 */
[----:B------:R-:W-:Y:S05]  /*6420*/  PLOP3.LUT P3, PT, PT, PT, UP0, 0x80, 0x8 ;  /* 0x000000000008781c */ /* 0x000fea0003f6f008 */
[----:B------:R-:W2:Y:S01]  /*6430*/  @UP0 LDCU.64 UR4, c[0x0][0x988] ;  /* 0x00013100ff0407ac */ /* 0x000ea20008000a00 */
[----:B------:R-:W-:Y:S07]  /*6440*/  @UP0 UIMAD UR6, UR54, UR6, URZ ;  /* 0x00000006360602a4 */ /* 0x000fee000f8e02ff */
[----:B------:R-:W-:Y:S01]  /*6450*/  @!P3 PRMT R51, R0, 0x7610, R51 ;  /* 0x000076100033b816 */ /* 0x000fe20000000033 */
[----:B--2---:R-:W-:Y:S06]  /*6460*/  @UP0 UIMAD.WIDE UR4, UR6, 0x4, UR4 ;  /* 0x00000004060408a5 */ /* 0x004fec000f8e0204 */
[----:B------:R-:W-:Y:S02]  /*6470*/  IMAD.U32 R4, RZ, RZ, UR4 ;  /* 0x00000004ff047e24 */ /* 0x000fe4000f8e00ff */
[----:B------:R-:W-:Y:S03]  /*6480*/  IMAD.U32 R5, RZ, RZ, UR5 ;  /* 0x00000005ff057e24 */ /* 0x000fe6000f8e00ff */
[----:B------:R-:W2:Y:S02]  /*6490*/  @!UP0 LDCU UR4, c[0x0][0x980] ;  /* 0x00013000ff0487ac */ /* 0x000ea40008000800 */
[----:B-1---5:R1:W5:Y:S02]  /*64a0*/  @P3 LDG.E R27, desc[UR8][R4.64] ;  /* 0x00000008041b3981 */ /* 0x022364000c1e1900 */
[----:B-12---:R-:W-:Y:S02]  /*64b0*/  @!P3 MOV R27, UR4 ;  /* 0x00000004001bbc02 */ /* 0x006fe40008000f00 */
.L_x_92:
[----:B------:R-:W-:Y:S05]  /*64c0*/  @!P4 BRA `(.L_x_93) ;  /* 0x000000000024c947 */ /* 0x000fea0003800000 */
[----:B------:R-:W-:Y:S01]  /*64d0*/  ISETP.NE.U32.AND P3, PT, R40, RZ, PT ;  /* 0x000000ff2800720c */ /* 0x000fe20003f65070 */
[----:B------:R-:W1:Y:S03]  /*64e0*/  LDCU.64 UR4, c[0x0][0x358] ;  /* 0x00006b00ff0477ac */ /* 0x000e660008000a00 */
[----:B------:R-:W-:Y:S11]  /*64f0*/  ISETP.NE.AND.EX P3, PT, R41, RZ, PT, P3 ;  /* 0x000000ff2900720c */ /* 0x000ff60003f65330 */
[----:B------:R-:W-:Y:S02]  /*6500*/  @!UPT UIADD3 URZ, UPT, UPT, URZ, URZ, URZ ;  /* 0x000000fffffff290 */ /* 0x000fe4000fffe0ff */
[----:B------:R-:W2:Y:S01]  /*6510*/  @P3 LDC.64 R4, c[0x0][0x9a8] ;  /* 0x00026a00ff043b82 */ /* 0x000ea20000000a00 */
[----:B------:R-:W-:Y:S04]  /*6520*/  @P3 IMAD R0, R42, UR54, RZ ;  /* 0x000000362a003c24 */ /* 0x000fe8000f8e02ff */
[----:B--2---:R-:W-:Y:S05]  /*6530*/  @P3 IMAD.WIDE R4, R0, 0x4, R4 ;  /* 0x0000000400043825 */ /* 0x004fea00078e0204 */
[----:B-1---5:R1:W5:Y:S02]  /*6540*/  @P3 LDG.E R24, desc[UR4][R4.64] ;  /* 0x0000000404183981 */ /* 0x022364000c1e1900 */
[----:B-1----:R-:W2:Y:S02]  /*6550*/  @!P3 LDC R24, c[0x0][0x9a0] ;  /* 0x00026800ff18bb82 */ /* 0x002ea40000000800 */
.L_x_93:
[----:B-----5:R-:W-:Y:S01]  /*6560*/  FSETP.NEU.AND P3, PT, R27, RZ, PT ;  /* 0x000000ff1b00720b */ /* 0x020fe20003f6d000 */
[----:B------:R-:W1:Y:S01]  /*6570*/  LDCU.128 UR12, c[0x0][0xb90] ;  /* 0x00017200ff0c77ac */ /* 0x000e620008000c00 */
[----:B------:R-:W-:Y:S01]  /*6580*/  SEL R3, RZ, 0xffffffff, P2 ;  /* 0xffffffffff037807 */ /* 0x000fe20001000000 */
[----:B------:R-:W-:Y:S01]  /*6590*/  IMAD.SHL.U32 R72, R49, 0x2, RZ ;  /* 0x0000000231487824 */ /* 0x000fe200078e00ff */
[----:B------:R-:W-:Y:S01]  /*65a0*/  @P1 LOP3.LUT P2, RZ, R51, 0xff, RZ, 0xc0, !PT ;  /* 0x000000ff33ff1812 */ /* 0x000fe2000784c0ff */
[----:B------:R-:W-:Y:S01]  /*65b0*/  BSSY B1, `(.L_x_94) ;  /* 0x000004e000017945 */ /* 0x000fe20003800000 */
[----:B------:R-:W-:Y:S01]  /*65c0*/  @P1 SEL R0, RZ, 0xffffffff, P3 ;  /* 0xffffffffff001807 */ /* 0x000fe20001800000 */
[----:B------:R-:W-:Y:S01]  /*65d0*/  VIADD R69, R72, UR49 ;  /* 0x0000003148457c36 */ /* 0x000fe20008000000 */
[----:B------:R-:W-:Y:S01]  /*65e0*/  LOP3.LUT R48, R48, 0x1, RZ, 0x3c, !PT ;  /* 0x0000000130307812 */ /* 0x000fe200078e3cff */
[----:B------:R-:W3:Y:S01]  /*65f0*/  LDCU UR11, c[0x0][0xba0] ;  /* 0x00017400ff0b77ac */ /* 0x000ee20008000800 */
[----:B------:R-:W-:Y:S01]  /*6600*/  @P0 SEL R0, R3, R0, !P2 ;  /* 0x0000000003000207 */ /* 0x000fe20005000000 */
[----:B------:R-:W-:Y:S01]  /*6610*/  IMAD.MOV.U32 R73, RZ, RZ, 0x1 ;  /* 0x00000001ff497424 */ /* 0x000fe200078e00ff */
[----:B------:R-:W-:Y:S01]  /*6620*/  LEA R70, R22, UR49, 0x3 ;  /* 0x0000003116467c11 */ /* 0x000fe2000f8e18ff */
[----:B------:R-:W-:Y:S01]  /*6630*/  USHF.L.U32 UR8, UR51, 0x6, URZ ;  /* 0x0000000633087899 */ /* 0x000fe200080006ff */
[----:B------:R-:W-:Y:S01]  /*6640*/  @P1 LOP3.LUT R0, R0, 0x1, RZ, 0xc0, !PT ;  /* 0x0000000100001812 */ /* 0x000fe200078ec0ff */
[----:B------:R-:W-:Y:S01]  /*6650*/  IMAD.IADD R25, R23, 0x1, R2 ;  /* 0x0000000117197824 */ /* 0x000fe200078e0202 */
[----:B------:R-:W-:Y:S01]  /*6660*/  R2UR UR4, R57 ;  /* 0x00000000390472ca */ /* 0x000fe200000e0000 */
[----:B------:R-:W-:Y:S01]  /*6670*/  IMAD.MOV.U32 R71, RZ, RZ, RZ ;  /* 0x000000ffff477224 */ /* 0x000fe200078e00ff */
[----:B------:R-:W-:Y:S01]  /*6680*/  ISETP.NE.U32.OR P5, PT, R0, 0x1, !P1 ;  /* 0x000000010000780c */ /* 0x000fe20004fa5470 */
[----:B------:R-:W-:Y:S01]  /*6690*/  IMAD.U32 R65, RZ, RZ, UR8 ;  /* 0x00000008ff417e24 */ /* 0x000fe2000f8e00ff */
[----:B------:R-:W-:Y:S02]  /*66a0*/  R2UR UR6, R56 ;  /* 0x00000000380672ca */ /* 0x000fe400000e0000 */
[----:B------:R-:W-:Y:S02]  /*66b0*/  CS2R R38, SRZ ;  /* 0x0000000000267805 */ /* 0x000fe4000001ff00 */
[----:B------:R-:W-:Y:S02]  /*66c0*/  R2UR UR10, R58 ;  /* 0x000000003a0a72ca */ /* 0x000fe400000e0000 */
[----:B------:R-:W-:Y:S02]  /*66d0*/  CS2R R36, SRZ ;  /* 0x0000000000247805 */ /* 0x000fe4000001ff00 */
[----:B------:R-:W-:Y:S02]  /*66e0*/  R2UR UR9, R55 ;  /* 0x00000000370972ca */ /* 0x000fe400000e0000 */
[----:B------:R-:W-:Y:S02]  /*66f0*/  CS2R R30, SRZ ;  /* 0x00000000001e7805 */ /* 0x000fe4000001ff00 */
[----:B------:R-:W-:Y:S02]  /*6700*/  PLOP3.LUT P2, PT, PT, PT, UP1, 0x80, 0x8 ;  /* 0x000000000008781c */ /* 0x000fe40003f4f018 */
[----:B------:R-:W-:Y:S02]  /*6710*/  CS2R R28, SRZ ;  /* 0x00000000001c7805 */ /* 0x000fe4000001ff00 */
[----:B------:R-:W-:Y:S01]  /*6720*/  LOP3.LUT P4, R66, R51, 0xff, RZ, 0xc0, !PT ;  /* 0x000000ff33427812 */ /* 0x000fe2000788c0ff */
[----:B------:R-:W-:Y:S01]  /*6730*/  UIMAD.WIDE.U32 UR4, UR8, UR4, URZ ;  /* 0x00000004080472a5 */ /* 0x000fe2000f8e00ff */
[----:B------:R-:W-:Y:S01]  /*6740*/  SEL R4, RZ, 0xffffffff, P3 ;  /* 0xffffffffff047807 */ /* 0x000fe20001800000 */
[----:B------:R-:W-:Y:S01]  /*6750*/  IMAD.IADD R68, R61, 0x1, R69 ;  /* 0x000000013d447824 */ /* 0x000fe200078e0245 */
[----:B------:R-:W-:Y:S01]  /*6760*/  @P5 SHF.L.U32 R0, R48, 0x1f, RZ ;  /* 0x0000001f30005819 */ /* 0x000fe200000006ff */
[----:B------:R-:W-:Y:S01]  /*6770*/  USHF.R.U32.HI UR5, URZ, UR6, UR5 ;  /* 0x00000006ff057299 */ /* 0x000fe20008011605 */
[----:B------:R-:W-:Y:S01]  /*6780*/  P2R R67, PR, RZ, 0x20 ;  /* 0x00000020ff437803 */ /* 0x000fe20000000000 */
[----:B------:R-:W-:Y:S01]  /*6790*/  UISETP.NE.AND UP0, UPT, UR10, 0x1, UPT ;  /* 0x000000010a00788c */ /* 0x000fe2000bf05270 */
[----:B------:R4:W2:Y:S03]  /*67a0*/  @P5 SYNCS.PHASECHK.TRANS64.TRYWAIT P1, [UR49+0x80], R0 ;  /* 0x00008000ff0055a7 */ /* 0x0008a60008021131 */
[----:B------:R-:W-:Y:S01]  /*67b0*/  USEL UR5, UR8, UR5, !UP0 ;  /* 0x0000000508057287 */ /* 0x000fe2000c000000 */
[----:B------:R-:W-:Y:S01]  /*67c0*/  @P2 SEL R4, R3, R4, !P4 ;  /* 0x0000000403042207 */ /* 0x000fe20006000000 */
[----:B------:R-:W-:Y:S03]  /*67d0*/  UISETP.NE.AND UP0, UPT, UR9, 0x1, UPT ;  /* 0x000000010900788c */ /* 0x000fe6000bf05270 */
[----:B------:R-:W-:Y:S01]  /*67e0*/  LOP3.LUT R4, R4, 0x1, RZ, 0xc0, !PT ;  /* 0x0000000104047812 */ /* 0x000fe200078ec0ff */
[----:B------:R-:W-:Y:S02]  /*67f0*/  IMAD R6, RZ, RZ, -UR5 ;  /* 0x80000005ff067e24 */ /* 0x000fe4000f8e02ff */
[----:B------:R-:W-:Y:S02]  /*6800*/  IMAD.U32 R64, RZ, RZ, UR5 ;  /* 0x00000005ff407e24 */ /* 0x000fe4000f8e00ff */
[----:B------:R-:W-:Y:S01]  /*6810*/  IMAD R65, R6, UR10, R65 ;  /* 0x0000000a06417c24 */ /* 0x000fe2000f8e0241 */
[----:B----4-:R-:W-:Y:S04]  /*6820*/  SHF.L.U32 R0, R47, 0x1f, RZ ;  /* 0x0000001f2f007819 */ /* 0x010fe800000006ff */
[----:B------:R4:W4:Y:S01]  /*6830*/  SYNCS.PHASECHK.TRANS64.TRYWAIT P0, [R70+URZ+0xe0], R0 ;  /* 0x0000e000460075a7 */ /* 0x00092200080011ff */
[----:B-1----:R-:W-:Y:S07]  /*6840*/  UIMAD.WIDE.U32 UR6, UR5, UR12, URZ ;  /* 0x0000000c050672a5 */ /* 0x002fee000f8e00ff */
[----:B------:R-:W-:Y:S02]  /*6850*/  UMOV UR4, UR7 ;  /* 0x0000000700047c82 */ /* 0x000fe40008000000 */
[----:B------:R-:W-:Y:S04]  /*6860*/  USHF.R.U32.HI UR4, URZ, UR13, UR4 ;  /* 0x0000000dff047299 */ /* 0x000fe80008011604 */
[----:B------:R-:W-:Y:S02]  /*6870*/  USEL UR4, UR5, UR4, !UP0 ;  /* 0x0000000405047287 */ /* 0x000fe4000c000000 */
[----:B------:R-:W-:Y:S02]  /*6880*/  UISETP.NE.AND UP0, UPT, UR14, 0x1, UPT ;  /* 0x000000010e00788c */ /* 0x000fe4000bf05270 */
[----:B------:R-:W-:Y:S02]  /*6890*/  UIMAD.WIDE.U32 UR6, UR4, UR15, URZ ;  /* 0x0000000f040672a5 */ /* 0x000fe4000f8e00ff */
[----:B------:R-:W-:Y:S02]  /*68a0*/  IMAD.U32 R63, RZ, RZ, UR4 ;  /* 0x00000004ff3f7e24 */ /* 0x000fe4000f8e00ff */
[----:B------:R-:W-:Y:S01]  /*68b0*/  PLOP3.LUT P2, PT, PT, PT, UP0, 0x80, 0x8 ;  /* 0x000000000008781c */ /* 0x000fe20003f4f008 */
[----:B------:R-:W-:Y:S02]  /*68c0*/  IMAD R5, RZ, RZ, -UR4 ;  /* 0x80000004ff057e24 */ /* 0x000fe4000f8e02ff */
[----:B------:R-:W-:Y:S01]  /*68d0*/  UMOV UR6, UR7 ;  /* 0x0000000700067c82 */ /* 0x000fe20008000000 */
[----:B------:R-:W-:Y:S01]  /*68e0*/  IMAD.U32 R62, RZ, RZ, UR4 ;  /* 0x00000004ff3e7e24 */ /* 0x000fe2000f8e00ff */
[----:B---3--:R-:W-:Y:S01]  /*68f0*/  USHF.R.U32.HI UR6, URZ, UR11, UR6 ;  /* 0x0000000bff067299 */ /* 0x008fe20008011606 */
[----:B------:R-:W-:Y:S05]  /*6900*/  IMAD R64, R5, UR9, R64 ;  /* 0x0000000905407c24 */ /* 0x000fea000f8e0240 */
[----:B------:R-:W-:Y:S02]  /*6910*/  SEL R63, R63, UR6, !P2 ;  /* 0x000000063f3f7c07 */ /* 0x000fe4000d000000 */
[----:B------:R-:W-:Y:S03]  /*6920*/  ISETP.NE.U32.AND P2, PT, R4, 0x1, PT ;  /* 0x000000010400780c */ /* 0x000fe60003f45070 */
[----:B------:R-:W-:Y:S01]  /*6930*/  IMAD.MOV R3, RZ, RZ, -R63 ;  /* 0x000000ffff037224 */ /* 0x000fe200078e0a3f */
[----:B------:R-:W-:Y:S03]  /*6940*/  P2R R74, PR, RZ, 0x4 ;  /* 0x00000004ff4a7803 */ /* 0x000fe60000000000 */
[----:B------:R-:W-:Y:S01]  /*6950*/  IMAD R62, R3, UR14, R62 ;  /* 0x0000000e033e7c24 */ /* 0x000fe2000f8e023e */
[----:B--2---:R-:W-:Y:S01]  /*6960*/  @P5 SEL R73, RZ, 0x1, !P1 ;  /* 0x00000001ff495807 */ /* 0x004fe20004800000 */
[----:B------:R-:W-:Y:S06]  /*6970*/  @!P5 BRA `(.L_x_95) ;  /* 0x000000000044d947 */ /* 0x000fec0003800000 */
[----:B------:R-:W-:Y:S01]  /*6980*/  IMAD.MOV.U32 R38, RZ, RZ, RZ ;  /* 0x000000ffff267224 */ /* 0x000fe200078e00ff */
[----:B------:R-:W-:Y:S01]  /*6990*/  ISETP.NE.AND P1, PT, R73, RZ, PT ;  /* 0x000000ff4900720c */ /* 0x000fe20003f25270 */
[----:B------:R-:W-:Y:S01]  /*69a0*/  BSSY B0, `(.L_x_96) ;  /* 0x0000008000007945 */ /* 0x000fe20003800000 */
[----:B------:R-:W-:Y:S02]  /*69b0*/  CS2R R30, SRZ ;  /* 0x00000000001e7805 */ /* 0x000fe4000001ff00 */
[----:B------:R-:W-:Y:S02]  /*69c0*/  CS2R R28, SRZ ;  /* 0x00000000001c7805 */ /* 0x000fe4000001ff00 */
[----:B------:R-:W-:Y:S07]  /*69d0*/  CS2R R36, SRZ ;  /* 0x0000000000247805 */ /* 0x000fee000001ff00 */
[----:B------:R-:W-:Y:S05]  /*69e0*/  @P1 BRA `(.L_x_97) ;  /* 0x00000000000c1947 */ /* 0x000fea0003800000 */
[----:B------:R-:W-:Y:S04]  /*69f0*/  SHF.L.U32 R3, R48, 0x1f, RZ ;  /* 0x0000001f30037819 */ /* 0x000fe800000006ff */
[----:B------:R-:W1:Y:S02]  /*6a00*/  SYNCS.PHASECHK.TRANS64.TRYWAIT P1, [UR49+0x80], R3 ;  /* 0x00008003ff0075a7 */ /* 0x000e640008021131 */
[----:B-1----:R-:W-:Y:S05]  /*6a10*/  @!P1 BRA `(.L_x_98) ;  /* 0x0000002c00d09947 */ /* 0x002fea0003800000 */
.L_x_97:
[----:B------:R-:W-:Y:S05]  /*6a20*/  BSYNC B0 ;  /* 0x0000000000007941 */ /* 0x000fea0003800000 */
.L_x_96:
[----:B------:R-:W-:Y:S01]  /*6a30*/  ISETP.NE.AND P1, PT, R74, RZ, PT ;  /* 0x000000ff4a00720c */ /* 0x000fe20003f25270 */
[----:B------:R-:W-:Y:S11]  /*6a40*/  HFMA2 R71, -RZ, RZ, 0, 5.9604644775390625e-08 ;  /* 0x00000001ff477431 */ /* 0x000ff600000001ff */
[----:B------:R-:W-:Y:S01]  /*6a50*/  @!UPT UIADD3 URZ, UPT, UPT, URZ, URZ, URZ ;  /* 0x000000fffffff290 */ /* 0x000fe2000fffe0ff */
[----:B------:R-:W-:Y:S05]  /*6a60*/  @P1 WARPSYNC.ALL ;  /* 0x0000000000001948 */ /* 0x000fea0003800000 */
[----:B------:R2:W3:Y:S04]  /*6a70*/  @P1 LDSM.16.M88.4 R28, [R72+UR49+0x200] ;  /* 0x00020031481c183b */ /* 0x0004e80008000200 */
[----:B------:R2:W1:Y:S02]  /*6a80*/  @P1 LDSM.16.M88.4 R36, [R68+0x200] ;  /* 0x000200004424183b */ /* 0x0004640000000200 */
.L_x_95:
[----:B------:R-:W-:Y:S05]  /*6a90*/  BSYNC B1 ;  /* 0x0000000000017941 */ /* 0x000fea0003800000 */
.L_x_94:
[----:B-1----:R-:W-:Y:S04]  /*6aa0*/  SHF.R.U32.HI R2, RZ, 0x15, R25 ;  /* 0x00000015ff027819 */ /* 0x002fe80000011619 */
[----:B------:R-:W-:Y:S01]  /*6ab0*/  LOP3.LUT P1, RZ, R2, 0x3, R52, 0x48, !PT ;  /* 0x0000000302ff7812 */ /* 0x000fe20007824834 */
[----:B------:R-:W-:Y:S01]  /*6ac0*/  @!UPT UIADD3 URZ, UPT, UPT, URZ, URZ, URZ ;  /* 0x000000fffffff290 */ /* 0x000fe2000fffe0ff */
[----:B----4-:R-:W-:Y:S11]  /*6ad0*/  @P0 BRA `(.L_x_99) ;  /* 0x0000000000080947 */ /* 0x010ff60003800000 */
[----:B------:R-:W1:Y:S02]  /*6ae0*/  SYNCS.PHASECHK.TRANS64.TRYWAIT P0, [R70+URZ+0xe0], R0 ;  /* 0x0000e000460075a7 */ /* 0x000e6400080011ff */
[----:B-1----:R-:W-:Y:S05]  /*6af0*/  @!P0 BRA `(.L_x_100) ;  /* 0x0000002c00b08947 */ /* 0x002fea0003800000 */
.L_x_99:
[----:B------:R-:W-:Y:S05]  /*6b00*/  @!P1 BRA `(.L_x_101) ;  /* 0x0000000000409947 */ /* 0x000fea0003800000 */
[----:B------:R-:W4:Y:S01]  /*6b10*/  LDCU.64 UR8, c[0x4][0x70] ;  /* 0x01000e00ff0877ac */ /* 0x000f220008000a00 */
[----:B------:R-:W-:Y:S01]  /*6b20*/  MOV R3, 0x0 ;  /* 0x0000000000037802 */ /* 0x000fe20000000f00 */
[----:B------:R-:W-:Y:S02]  /*6b30*/  HFMA2 R12, -RZ, RZ, 0, 5.9604644775390625e-08 ;  /* 0x00000001ff0c7431 */ /* 0x000fe400000001ff */
[----:B------:R-:W-:Y:S02]  /*6b40*/  IMAD.MOV.U32 R8, RZ, RZ, 0x192 ;  /* 0x00000192ff087424 */ /* 0x000fe400078e00ff */
[----:B------:R-:W-:Y:S01]  /*6b50*/  IMAD.MOV.U32 R13, RZ, RZ, RZ ;  /* 0x000000ffff0d7224 */ /* 0x000fe200078e00ff */
[----:B------:R-:W5:Y:S01]  /*6b60*/  LDCU.64 UR6, c[0x4][0x78] ;  /* 0x01000f00ff0677ac */ /* 0x000f620008000a00 */
[----:B------:R-:W1:Y:S01]  /*6b70*/  LDC.64 R2, c[0x4][R3] ;  /* 0x0100000003027b82 */ /* 0x000e620000000a00 */
[----:B------:R-:W2:Y:S01]  /*6b80*/  LDCU.64 UR4, c[0x4][0x10] ;  /* 0x01000200ff0477ac */ /* 0x000ea20008000a00 */
[----:B----4-:R-:W-:Y:S01]  /*6b90*/  MOV R5, UR9 ;  /* 0x0000000900057c02 */ /* 0x010fe20008000f00 */
[----:B------:R-:W-:Y:S01]  /*6ba0*/  IMAD.U32 R4, RZ, RZ, UR8 ;  /* 0x00000008ff047e24 */ /* 0x000fe2000f8e00ff */
[----:B-----5:R-:W-:Y:S01]  /*6bb0*/  MOV R7, UR7 ;  /* 0x0000000700077c02 */ /* 0x020fe20008000f00 */
[----:B------:R-:W-:Y:S01]  /*6bc0*/  IMAD.U32 R6, RZ, RZ, UR6 ;  /* 0x00000006ff067e24 */ /* 0x000fe2000f8e00ff */
[----:B--2---:R-:W-:Y:S01]  /*6bd0*/  MOV R11, UR5 ;  /* 0x00000005000b7c02 */ /* 0x004fe20008000f00 */
[----:B------:R-:W-:Y:S02]  /*6be0*/  IMAD.U32 R10, RZ, RZ, UR4 ;  /* 0x00000004ff0a7e24 */ /* 0x000fe4000f8e00ff */
[----:B------:R-:W-:Y:S07]  /*6bf0*/  LEPC R20, `(.L_x_101) ;  /* 0x000000001014794e */ /* 0x000fee0000000000 */
[----:B-1-3--:R-:W-:Y:S05]  /*6c00*/  CALL.ABS.NOINC R2 ;  /* 0x0000000002007343 */ /* 0x00afea0003c00000 */
.L_x_101:
[----:B------:R-:W-:Y:S05]  /*6c10*/  WARPSYNC.ALL ;  /* 0x0000000000007948 */ /* 0x000fea0003800000 */
[----:B------:R-:W-:Y:S01]  /*6c20*/  R2UR UR4, R25 ;  /* 0x00000000190472ca */ /* 0x000fe200000e0000 */
[--C-:B---3--:R-:W-:Y:S01]  /*6c30*/  HADD2.F32 R20, -RZ, R28.reuse.H0_H0 ;  /* 0x2000001cff147230 */ /* 0x108fe20000004100 */
[----:B------:R-:W-:Y:S01]  /*6c40*/  ISETP.NE.AND P0, PT, R50, RZ, PT ;  /* 0x000000ff3200720c */ /* 0x000fe20003f05270 */
[----:B------:R-:W-:Y:S01]  /*6c50*/  HADD2.F32 R21, -RZ, R28.H1_H1 ;  /* 0x3000001cff157230 */ /* 0x000fe20000004100 */
[----:B------:R-:W-:Y:S01]  /*6c60*/  BSSY.RECONVERGENT B0, `(.L_x_102) ;  /* 0x000004f000007945 */ /* 0x000fe20003800200 */
[--C-:B------:R-:W-:Y:S08]  /*6c70*/  HADD2.F32 R26, -RZ, R29.reuse.H0_H0 ;  /* 0x2000001dff1a7230 */ /* 0x100ff00000004100 */
[----:B------:R-:W1:Y:S02]  /*6c80*/  LDTM.16dp256bit.x4 R4, tmem[UR4] ;  /* 0x00000004000479ee */ /* 0x000e640008120000 */
[C---:B-1----:R-:W-:Y:S01]  /*6c90*/  FMUL R0, R24.reuse, R4 ;  /* 0x0000000418007220 */ /* 0x042fe20000400000 */
[C---:B------:R-:W-:Y:S01]  /*6ca0*/  FMUL R4, R24.reuse, R8 ;  /* 0x0000000818047220 */ /* 0x040fe20000400000 */
[C---:B------:R-:W-:Y:S01]  /*6cb0*/  FMUL R8, R24.reuse, R12 ;  /* 0x0000000c18087220 */ /* 0x040fe20000400000 */
[C---:B------:R-:W-:Y:S01]  /*6cc0*/  FMUL R2, R24.reuse, R5 ;  /* 0x0000000518027220 */ /* 0x040fe20000400000 */
[C---:B------:R-:W-:Y:S01]  /*6cd0*/  FFMA R0, R27.reuse, R20, R0 ;  /* 0x000000141b007223 */ /* 0x040fe20000000000 */
[C---:B------:R-:W-:Y:S01]  /*6ce0*/  FMUL R12, R24.reuse, R16 ;  /* 0x00000010180c7220 */ /* 0x040fe20000400000 */
[C---:B------:R-:W-:Y:S01]  /*6cf0*/  FMUL R3, R24.reuse, R6 ;  /* 0x0000000618037220 */ /* 0x040fe20000400000 */
[----:B------:R-:W-:Y:S02]  /*6d00*/  HADD2.F32 R16, -RZ, R29.H1_H1 ;  /* 0x3000001dff107230 */ /* 0x000fe40000004100 */
[C---:B------:R-:W-:Y:S01]  /*6d10*/  FFMA R2, R27.reuse, R21, R2 ;  /* 0x000000151b027223 */ /* 0x040fe20000000002 */
[C---:B------:R-:W-:Y:S01]  /*6d20*/  FMUL R7, R24.reuse, R7 ;  /* 0x0000000718077220 */ /* 0x040fe20000400000 */
[C---:B------:R-:W-:Y:S01]  /*6d30*/  FMUL R5, R24.reuse, R9 ;  /* 0x0000000918057220 */ /* 0x040fe20000400000 */
[C---:B------:R-:W-:Y:S01]  /*6d40*/  FFMA R3, R27.reuse, R26, R3 ;  /* 0x0000001a1b037223 */ /* 0x040fe20000000003 */
[C---:B------:R-:W-:Y:S01]  /*6d50*/  FMUL R9, R24.reuse, R13 ;  /* 0x0000000d18097220 */ /* 0x040fe20000400000 */
[----:B------:R-:W-:Y:S01]  /*6d60*/  FFMA R7, R27, R16, R7 ;  /* 0x000000101b077223 */ /* 0x000fe20000000007 */
[--C-:B------:R-:W-:Y:S02]  /*6d70*/  HADD2.F32 R16, -RZ, R30.reuse.H1_H1 ;  /* 0x3000001eff107230 */ /* 0x100fe40000004100 */
[C---:B------:R-:W-:Y:S01]  /*6d80*/  FMUL R6, R24.reuse, R10 ;  /* 0x0000000a18067220 */ /* 0x040fe20000400000 */
[C---:B------:R-:W-:Y:S01]  /*6d90*/  FMUL R13, R24.reuse, R17 ;  /* 0x00000011180d7220 */ /* 0x040fe20000400000 */
[----:B------:R-:W-:Y:S02]  /*6da0*/  HADD2.F32 R17, -RZ, R30.H0_H0 ;  /* 0x2000001eff117230 */ /* 0x000fe40000004100 */
[C---:B------:R-:W-:Y:S01]  /*6db0*/  FMUL R10, R24.reuse, R14 ;  /* 0x0000000e180a7220 */ /* 0x040fe20000400000 */
[----:B------:R-:W-:Y:S01]  /*6dc0*/  FMUL R14, R24, R18 ;  /* 0x00000012180e7220 */ /* 0x000fe20000400000 */
[----:B------:R-:W-:Y:S01]  /*6dd0*/  F2FP.F16.F32.PACK_AB R32, R2, R0 ;  /* 0x000000000220723e */ /* 0x000fe200000000ff */
[--C-:B------:R-:W-:Y:S01]  /*6de0*/  HADD2.F32 R18, -RZ, R31.reuse.H0_H0 ;  /* 0x2000001fff127230 */ /* 0x100fe20000004100 */
[----:B------:R-:W-:Y:S01]  /*6df0*/  F2FP.F16.F32.PACK_AB R33, R7, R3 ;  /* 0x000000030721723e */ /* 0x000fe200000000ff */
[----:B------:R-:W-:Y:S02]  /*6e00*/  HADD2.F32 R0, -RZ, R31.H1_H1 ;  /* 0x3000001fff007230 */ /* 0x000fe40000004100 */
[C---:B------:R-:W-:Y:S01]  /*6e10*/  FMUL R11, R24.reuse, R11 ;  /* 0x0000000b180b7220 */ /* 0x040fe20000400000 */
[--C-:B------:R-:W-:Y:S02]  /*6e20*/  HADD2.F32 R2, -RZ, R36.reuse.H0_H0 ;  /* 0x20000024ff027230 */ /* 0x100fe40000004100 */
[C---:B------:R-:W-:Y:S01]  /*6e30*/  FFMA R4, R27.reuse, R17, R4 ;  /* 0x000000111b047223 */ /* 0x040fe20000000004 */
[----:B------:R-:W-:Y:S02]  /*6e40*/  HADD2.F32 R3, -RZ, R36.H1_H1 ;  /* 0x30000024ff037230 */ /* 0x000fe40000004100 */
[C---:B------:R-:W-:Y:S01]  /*6e50*/  FFMA R5, R27.reuse, R16, R5 ;  /* 0x000000101b057223 */ /* 0x040fe20000000005 */
[C---:B------:R-:W-:Y:S01]  /*6e60*/  FFMA R6, R27.reuse, R18, R6 ;  /* 0x000000121b067223 */ /* 0x040fe20000000006 */
[C---:B------:R-:W-:Y:S01]  /*6e70*/  FFMA R11, R27.reuse, R0, R11 ;  /* 0x000000001b0b7223 */ /* 0x040fe2000000000b */
[--C-:B------:R-:W-:Y:S02]  /*6e80*/  HADD2.F32 R7, -RZ, R37.reuse.H0_H0 ;  /* 0x20000025ff077230 */ /* 0x100fe40000004100 */
[C---:B------:R-:W-:Y:S01]  /*6e90*/  FFMA R8, R27.reuse, R2, R8 ;  /* 0x000000021b087223 */ /* 0x040fe20000000008 */
[----:B------:R-:W-:Y:S02]  /*6ea0*/  HADD2.F32 R0, -RZ, R37.H1_H1 ;  /* 0x30000025ff007230 */ /* 0x000fe40000004100 */
[----:B------:R-:W-:Y:S01]  /*6eb0*/  FFMA R9, R27, R3, R9 ;  /* 0x000000031b097223 */ /* 0x000fe20000000009 */
[C---:B------:R-:W-:Y:S01]  /*6ec0*/  FMUL R15, R24.reuse, R15 ;  /* 0x0000000f180f7220 */ /* 0x040fe20000400000 */
[--C-:B------:R-:W-:Y:S01]  /*6ed0*/  HADD2.F32 R2, -RZ, R38.reuse.H0_H0 ;  /* 0x20000026ff027230 */ /* 0x100fe20000004100 */
[----:B------:R-:W-:Y:S01]  /*6ee0*/  F2FP.F16.F32.PACK_AB R34, R5, R4 ;  /* 0x000000040522723e */ /* 0x000fe200000000ff */
[----:B------:R-:W-:Y:S02]  /*6ef0*/  HADD2.F32 R3, -RZ, R38.H1_H1 ;  /* 0x30000026ff037230 */ /* 0x000fe40000004100 */
[C---:B------:R-:W-:Y:S01]  /*6f00*/  FFMA R10, R27.reuse, R7, R10 ;  /* 0x000000071b0a7223 */ /* 0x040fe2000000000a */
[--C-:B------:R-:W-:Y:S02]  /*6f10*/  HADD2.F32 R4, -RZ, R39.reuse.H0_H0 ;  /* 0x20000027ff047230 */ /* 0x100fe40000004100 */
[C---:B------:R-:W-:Y:S01]  /*6f20*/  FFMA R15, R27.reuse, R0, R15 ;  /* 0x000000001b0f7223 */ /* 0x040fe2000000000f */
[----:B------:R-:W-:Y:S02]  /*6f30*/  HADD2.F32 R5, -RZ, R39.H1_H1 ;  /* 0x30000027ff057230 */ /* 0x000fe40000004100 */
[----:B------:R-:W-:Y:S01]  /*6f40*/  FMUL R19, R24, R19 ;  /* 0x0000001318137220 */ /* 0x000fe20000400000 */
[C---:B------:R-:W-:Y:S01]  /*6f50*/  FFMA R12, R27.reuse, R2, R12 ;  /* 0x000000021b0c7223 */ /* 0x040fe2000000000c */
[C---:B------:R-:W-:Y:S01]  /*6f60*/  FFMA R13, R27.reuse, R3, R13 ;  /* 0x000000031b0d7223 */ /* 0x040fe2000000000d */
[C---:B------:R-:W-:Y:S01]  /*6f70*/  FFMA R14, R27.reuse, R4, R14 ;  /* 0x000000041b0e7223 */ /* 0x040fe2000000000e */
[----:B------:R-:W-:Y:S01]  /*6f80*/  FFMA R19, R27, R5, R19 ;  /* 0x000000051b137223 */ /* 0x000fe20000000013 */
[----:B------:R-:W-:Y:S02]  /*6f90*/  F2FP.F16.F32.PACK_AB R35, R11, R6 ;  /* 0x000000060b23723e */ /* 0x000fe400000000ff */
[----:B------:R-:W-:Y:S02]  /*6fa0*/  F2FP.F16.F32.PACK_AB R8, R9, R8 ;  /* 0x000000080908723e */ /* 0x000fe400000000ff */
[----:B------:R-:W-:Y:S01]  /*6fb0*/  F2FP.F16.F32.PACK_AB R9, R15, R10 ;  /* 0x0000000a0f09723e */ /* 0x000fe200000000ff */
[----:B------:R1:W-:Y:S01]  /*6fc0*/  STSM.16.M88.4 [R69+0x200], R32 ;  /* 0x0002002045007844 */ /* 0x0003e20000000200 */
[----:B------:R-:W-:Y:S02]  /*6fd0*/  F2FP.F16.F32.PACK_AB R10, R13, R12 ;  /* 0x0000000c0d0a723e */ /* 0x000fe400000000ff */
[----:B------:R-:W-:Y:S05]  /*6fe0*/  F2FP.F16.F32.PACK_AB R11, R19, R14 ;  /* 0x0000000e130b723e */ /* 0x000fea00000000ff */
[----:B------:R1:W-:Y:S01]  /*6ff0*/  STSM.16.M88.4 [R68+0x200], R8 ;  /* 0x0002000844007844 */ /* 0x0003e20000000200 */
[----:B------:R-:W-:Y:S01]  /*7000*/  @!PT LDS RZ, [RZ] ;  /* 0x00000000fffff984 */ /* 0x000fe20000000800 */
[----:B------:R-:W-:Y:S01]  /*7010*/  @!PT LDS RZ, [RZ] ;  /* 0x00000000fffff984 */ /* 0x000fe20000000800 */
[----:B------:R-:W-:Y:S01]  /*7020*/  @!PT LDS RZ, [RZ] ;  /* 0x00000000fffff984 */ /* 0x000fe20000000800 */
[----:B------:R-:W-:Y:S01]  /*7030*/  @!PT LDS RZ, [RZ] ;  /* 0x00000000fffff984 */ /* 0x000fe20000000800 */
[----:B------:R3:W-:Y:S07]  /*7040*/  MEMBAR.ALL.CTA ;  /* 0x0000000000007992 */ /* 0x0007ee0000008000 */
[----:B---3--:R-:W3:Y:S02]  /*7050*/  FENCE.VIEW.ASYNC.S ;  /* 0x00000000000073c6 */ /* 0x008ee40000000000 */
[----:B---3--:R-:W-:Y:S06]  /*7060*/  BAR.SYNC.DEFER_BLOCKING 0x1, 0x80 ;  /* 0x0042000000007b1d */ /* 0x008fec0000010000 */
[----:B------:R-:W-:Y:S05]  /*7070*/  @P0 BRA `(.L_x_103) ;  /* 0x0000000000340947 */ /* 0x000fea0003800000 */
[----:B------:R-:W3:Y:S01]  /*7080*/  LDCU.64 UR6, c[0x0][0x348] ;  /* 0x00006900ff0677ac */ /* 0x000ee20008000a00 */
[----:B------:R-:W-:Y:S02]  /*7090*/  R2UR UR42, R65 ;  /* 0x00000000412a72ca */ /* 0x000fe400000e0000 */
[----:B------:R-:W-:Y:S01]  /*70a0*/  R2UR UR43, R64 ;  /* 0x00000000402b72ca */ /* 0x000fe200000e0000 */
[----:B------:R-:W-:Y:S01]  /*70b0*/  UIADD3 UR4, UPT, UPT, UR49, 0x200, URZ ;  /* 0x0000020031047890 */ /* 0x000fe2000fffe0ff */
[----:B------:R-:W-:Y:S02]  /*70c0*/  R2UR UR44, R62 ;  /* 0x000000003e2c72ca */ /* 0x000fe400000e0000 */
[----:B------:R-:W-:Y:S03]  /*70d0*/  R2UR UR45, R63 ;  /* 0x000000003f2d72ca */ /* 0x000fe600000e0000 */
[----:B------:R-:W-:Y:S05]  /*70e0*/  IMAD.U32 R60, RZ, RZ, UR4 ;  /* 0x00000004ff3c7e24 */ /* 0x000fea000f8e00ff */
[----:B------:R-:W-:Y:S01]  /*70f0*/  R2UR UR40, R60 ;  /* 0x000000003c2872ca */ /* 0x000fe200000e0000 */
[----:B---3--:R-:W-:Y:S04]  /*7100*/  UIADD3 UR4, UP0, UPT, UR6, 0x780, URZ ;  /* 0x0000078006047890 */ /* 0x008fe8000ff1e0ff */
[----:B------:R-:W-:Y:S09]  /*7110*/  UIADD3.X UR5, UPT, UPT, URZ, UR7, URZ, UP0, !UPT ;  /* 0x00000007ff057290 */ /* 0x000ff200087fe4ff */
[----:B------:R3:W-:Y:S01]  /*7120*/  UTMASTG.5D.IM2COL [UR40], [UR4] ;  /* 0x00000028040073b5 */ /* 0x0007e20008060000 */
[----:B------:R0:W-:Y:S01]  /*7130*/  UTMACMDFLUSH ;  /* 0x00000000000079b7 */ /* 0x0001e20000000000 */
[----:B---3--:R-:W-:Y:S04]  /*7140*/  DEPBAR.LE SB0, 0x1 ;  /* 0x000080400000791a */ /* 0x008fe80000000000 */
.L_x_103:
[----:B------:R-:W-:Y:S05]  /*7150*/  BSYNC.RECONVERGENT B0 ;  /* 0x0000000000007941 */ /* 0x000fea0003800200 */
.L_x_102:
[----:B------:R-:W-:Y:S01]  /*7160*/  BAR.SYNC.DEFER_BLOCKING 0x1, 0x80 ;  /* 0x0042000000007b1d */ /* 0x000fe20000010000 */
[----:B------:R-:W-:Y:S01]  /*7170*/  ISETP.NE.AND P1, PT, R67, RZ, PT ;  /* 0x000000ff4300720c */ /* 0x000fe20003f25270 */
[----:B------:R-:W-:Y:S01]  /*7180*/  UISETP.NE.AND UP0, UPT, UR52, URZ, UPT ;  /* 0x000000ff3400728c */ /* 0x000fe2000bf05270 */
[----:B------:R-:W-:Y:S11]  /*7190*/  LEA R4, R71, UR49, 0x3 ;  /* 0x0000003147047c11 */ /* 0x000ff6000f8e18ff */
[----:B------:R-:W-:Y:S01]  /*71a0*/  @P1 SHF.L.U32 R3, R48, 0x1f, RZ ;  /* 0x0000001f30031819 */ /* 0x000fe200000006ff */
[----:B------:R-:W-:Y:S06]  /*71b0*/  BRA.U !UP0, `(.L_x_104) ;  /* 0x0000000108247547 */ /* 0x000fec000b800000 */
[----:B------:R-:W3:Y:S01]  /*71c0*/  S2R R0, SR_CgaCtaId ;  /* 0x0000000000007919 */ /* 0x000ee20000008800 */
[----:B------:R-:W-:Y:S01]  /*71d0*/  IMAD.U32 R2, RZ, RZ, UR50 ;  /* 0x00000032ff027e24 */ /* 0x000fe2000f8e00ff */
[----:B------:R-:W-:Y:S04]  /*71e0*/  UIADD3 UR4, UPT, UPT, UR50, 0x1, URZ ;  /* 0x0000000132047890 */ /* 0x000fe8000fffe0ff */
[----:B------:R-:W-:Y:S01]  /*71f0*/  @P1 LEA R2, R2, UR49, 0x3 ;  /* 0x0000003102021c11 */ /* 0x000fe2000f8e18ff */
[----:B------:R-:W-:Y:S04]  /*7200*/  UISETP.NE.AND UP0, UPT, UR4, 0x4, UPT ;  /* 0x000000040400788c */ /* 0x000fe8000bf05270 */
[----:B------:R-:W-:Y:S01]  /*7210*/  @P1 VIADD R2, R2, 0xa0 ;  /* 0x000000a002021836 */ /* 0x000fe20000000000 */
[----:B------:R-:W-:Y:S04]  /*7220*/  USEL UR50, UR4, URZ, UP0 ;  /* 0x000000ff04327287 */ /* 0x000fe80008000000 */
[----:B---3--:R-:W-:Y:S04]  /*7230*/  @P1 PRMT R0, R0, 0x654, R2 ;  /* 0x0000065400001816 */ /* 0x008fe80000000002 */
[----:B------:R3:W-:Y:S04]  /*7240*/  @P1 SYNCS.ARRIVE.TRANS64.RED.A1T0 RZ, [R0+URZ], RZ ;  /* 0x000000ff00ff19a7 */ /* 0x0007e800081004ff */
.L_x_104:
[----:B------:R-:W4:Y:S01]  /*7250*/  @P1 SYNCS.PHASECHK.TRANS64.TRYWAIT P0, [R4+URZ+0x80], R3 ;  /* 0x00008003040015a7 */ /* 0x000f2200080011ff */
[----:B------:R-:W-:Y:S01]  /*7260*/  BSSY B1, `(.L_x_105) ;  /* 0x0000013000017945 */ /* 0x000fe20003800000 */
[----:B----4-:R-:W-:Y:S03]  /*7270*/  @P1 SEL R73, RZ, 0x1, !P0 ;  /* 0x00000001ff491807 */ /* 0x010fe60004000000 */
[----:B------:R-:W-:Y:S05]  /*7280*/  @!P1 BRA `(.L_x_106) ;  /* 0x0000000000409947 */ /* 0x000fea0003800000 */
[----:B------:R-:W-:Y:S01]  /*7290*/  ISETP.NE.AND P1, PT, R74, RZ, PT ;  /* 0x000000ff4a00720c */ /* 0x000fe20003f25270 */
[----:B------:R-:W-:Y:S01]  /*72a0*/  BSSY B0, `(.L_x_107) ;  /* 0x0000009000007945 */ /* 0x000fe20003800000 */
[----:B------:R-:W-:Y:S11]  /*72b0*/  ISETP.NE.AND P0, PT, R73, RZ, PT ;  /* 0x000000ff4900720c */ /* 0x000ff60003f05270 */
[----:B------:R-:W-:Y:S05]  /*72c0*/  @P1 IMAD R3, R71, 0x1000, R72 ;  /* 0x0000100047031824 */ /* 0x000fea00078e0248 */
[----:B------:R-:W-:Y:S05]  /*72d0*/  @P1 IADD3 R2, PT, PT, R3, UR49, RZ ;  /* 0x0000003103021c10 */ /* 0x000fea000fffe0ff */
[----:B------:R-:W-:Y:S01]  /*72e0*/  @P1 IMAD.IADD R2, R61, 0x1, R2 ;  /* 0x000000013d021824 */ /* 0x000fe200078e0202 */
[----:B------:R-:W-:Y:S06]  /*72f0*/  @P0 BRA `(.L_x_108) ;  /* 0x00000000000c0947 */ /* 0x000fec0003800000 */
[----:B---3--:R-:W-:Y:S04]  /*7300*/  SHF.L.U32 R0, R48, 0x1f, RZ ;  /* 0x0000001f30007819 */ /* 0x008fe800000006ff */
[----:B------:R-:W3:Y:S02]  /*7310*/  SYNCS.PHASECHK.TRANS64.TRYWAIT P0, [R4+URZ+0x80], R0 ;  /* 0x00008000040075a7 */ /* 0x000ee400080011ff */
[----:B---3--:R-:W-:Y:S05]  /*7320*/  @!P0 BRA `(.L_x_109) ;  /* 0x0000002400b88947 */ /* 0x008fea0003800000 */
.L_x_108:
[----:B------:R-:W-:Y:S05]  /*7330*/  BSYNC B0 ;  /* 0x0000000000007941 */ /* 0x000fea0003800000 */
.L_x_107:
[----:B------:R-:W-:Y:S02]  /*7340*/  ISETP.NE.AND P0, PT, R74, RZ, PT ;  /* 0x000000ff4a00720c */ /* 0x000fe40003f05270 */
[----:B------:R-:W-:Y:S11]  /*7350*/  IADD3 R71, PT, PT, R71, 0x1, RZ ;  /* 0x0000000147477810 */ /* 0x000ff60007ffe0ff */
[----:B------:R-:W-:Y:S05]  /*7360*/  @P0 WARPSYNC.ALL ;  /* 0x0000000000000948 */ /* 0x000fea0003800000 */
[----:B------:R4:W1:Y:S04]  /*7370*/  @P0 LDSM.16.M88.4 R28, [R3+UR49+0x200] ;  /* 0x00020031031c083b */ /* 0x0008680008000200 */
[----:B------:R4:W1:Y:S02]  /*7380*/  @P0 LDSM.16.M88.4 R36, [R2+0x200] ;  /* 0x000200000224083b */ /* 0x0008640000000200 */
.L_x_106:
[----:B------:R-:W-:Y:S05]  /*7390*/  BSYNC B1 ;  /* 0x0000000000017941 */ /* 0x000fea0003800000 */
.L_x_105:
[----:B---3--:R-:W-:Y:S05]  /*73a0*/  VIADD R0, R25, 0x20 ;  /* 0x0000002019007836 */ /* 0x008fea0000000000 */
[----:B------:R-:W-:Y:S04]  /*73b0*/  SHF.R.U32.HI R0, RZ, 0x15, R0 ;  /* 0x00000015ff007819 */ /* 0x000fe80000011600 */
[----:B------:R-:W-:Y:S11]  /*73c0*/  LOP3.LUT P0, RZ, R0, 0x3, R52, 0x48, !PT ;  /* 0x0000000300ff7812 */ /* 0x000ff60007804834 */
[----:B------:R-:W-:Y:S02]  /*73d0*/  @!UPT UIADD3 URZ, UPT, UPT, URZ, URZ, URZ ;  /* 0x000000fffffff290 */ /* 0x000fe4000fffe0ff */
[----:B------:R-:W-:Y:S05]  /*73e0*/  @!P0 BRA `(.L_x_110) ;  /* 0x0000000000408947 */ /* 0x000fea0003800000 */
[----:B------:R-:W3:Y:S01]  /*73f0*/  LDCU.64 UR8, c[0x4][0x70] ;  /* 0x01000e00ff0877ac */ /* 0x000ee20008000a00 */
[----:B----4-:R-:W-:Y:S01]  /*7400*/  MOV R3, 0x0 ;  /* 0x0000000000037802 */ /* 0x010fe20000000f00 */
[----:B------:R-:W-:Y:S02]  /*7410*/  HFMA2 R12, -RZ, RZ, 0, 5.9604644775390625e-08 ;  /* 0x00000001ff0c7431 */ /* 0x000fe400000001ff */
[----:B-1----:R-:W-:Y:S02]  /*7420*/  IMAD.MOV.U32 R8, RZ, RZ, 0x192 ;  /* 0x00000192ff087424 */ /* 0x002fe400078e00ff */
[----:B------:R-:W-:Y:S01]  /*7430*/  IMAD.MOV.U32 R13, RZ, RZ, RZ ;  /* 0x000000ffff0d7224 */ /* 0x000fe200078e00ff */
[----:B------:R-:W1:Y:S01]  /*7440*/  LDCU.64 UR6, c[0x4][0x78] ;  /* 0x01000f00ff0677ac */ /* 0x000e620008000a00 */
[----:B------:R-:W4:Y:S01]  /*7450*/  LDC.64 R2, c[0x4][R3] ;  /* 0x0100000003027b82 */ /* 0x000f220000000a00 */
[----:B------:R-:W5:Y:S01]  /*7460*/  LDCU.64 UR4, c[0x4][0x10] ;  /* 0x01000200ff0477ac */ /* 0x000f620008000a00 */
[----:B---3--:R-:W-:Y:S01]  /*7470*/  MOV R5, UR9 ;  /* 0x0000000900057c02 */ /* 0x008fe20008000f00 */
[----:B------:R-:W-:Y:S01]  /*7480*/  IMAD.U32 R4, RZ, RZ, UR8 ;  /* 0x00000008ff047e24 */ /* 0x000fe2000f8e00ff */
[----:B-1----:R-:W-:Y:S01]  /*7490*/  MOV R7, UR7 ;  /* 0x0000000700077c02 */ /* 0x002fe20008000f00 */
[----:B------:R-:W-:Y:S01]  /*74a0*/  IMAD.U32 R6, RZ, RZ, UR6 ;  /* 0x00000006ff067e24 */ /* 0x000fe2000f8e00ff */
[----:B-----5:R-:W-:Y:S01]  /*74b0*/  MOV R11, UR5 ;  /* 0x00000005000b7c02 */ /* 0x020fe20008000f00 */
[----:B------:R-:W-:Y:S02]  /*74c0*/  IMAD.U32 R10, RZ, RZ, UR4 ;  /* 0x00000004ff0a7e24 */ /* 0x000fe4000f8e00ff */
[----:B------:R-:W-:Y:S07]  /*74d0*/  LEPC R20, `(.L_x_110) ;  /* 0x000000001014794e */ /* 0x000fee0000000000 */
[----:B--2-4-:R-:W-:Y:S05]  /*74e0*/  CALL.ABS.NOINC R2 ;  /* 0x0000000002007343 */ /* 0x014fea0003c00000 */
.L_x_110:
[----:B------:R-:W-:Y:S01]  /*74f0*/  ISETP.NE.AND P6, PT, R67, RZ, PT ;  /* 0x000000ff4300720c */ /* 0x000fe20003fc5270 */
[----:B------:R-:W-:Y:S05]  /*7500*/  WARPSYNC.ALL ;  /* 0x0000000000007948 */ /* 0x000fea0003800000 */
[----:B------:R-:W-:Y:S01]  /*7510*/  R2UR UR4, R25 ;  /* 0x00000000190472ca */ /* 0x000fe200000e0000 */
[--C-:B-1--4-:R-:W-:Y:S01]  /*7520*/  HADD2.F32 R3, -RZ, R28.reuse.H0_H0 ;  /* 0x2000001cff037230 */ /* 0x112fe20000004100 */
[----:B------:R-:W1:Y:S01]  /*7530*/  S2R R75, SR_CgaCtaId ;  /* 0x00000000004b7919 */ /* 0x000e620000008800 */
[--C-:B------:R-:W-:Y:S01]  /*7540*/  HADD2.F32 R20, -RZ, R29.reuse.H0_H0 ;  /* 0x2000001dff147230 */ /* 0x100fe20000004100 */
[----:B------:R-:W-:Y:S01]  /*7550*/  ISETP.NE.AND P0, PT, R50, RZ, PT ;  /* 0x000000ff3200720c */ /* 0x000fe20003f05270 */
[----:B------:R-:W-:Y:S01]  /*7560*/  HADD2.F32 R21, -RZ, R29.H1_H1 ;  /* 0x3000001dff157230 */ /* 0x000fe20000004100 */
[----:B------:R-:W-:Y:S07]  /*7570*/  BSSY.RECONVERGENT B0, `(.L_x_111) ;  /* 0x0000053000007945 */ /* 0x000fee0003800200 */
[----:B------:R-:W3:Y:S02]  /*7580*/  LDTM.16dp256bit.x4 R4, tmem[UR4+0x20] ;  /* 0x00002004000479ee */ /* 0x000ee40008120000 */
[C---:B---3--:R-:W-:Y:S01]  /*7590*/  FMUL R0, R24.reuse, R4 ;  /* 0x0000000418007220 */ /* 0x048fe20000400000 */
[----:B------:R-:W-:Y:S02]  /*75a0*/  HADD2.F32 R4, -RZ, R28.H1_H1 ;  /* 0x3000001cff047230 */ /* 0x000fe40000004100 */
[C---:B------:R-:W-:Y:S01]  /*75b0*/  FMUL R2, R24.reuse, R5 ;  /* 0x0000000518027220 */ /* 0x040fe20000400000 */
[C---:B------:R-:W-:Y:S01]  /*75c0*/  FMUL R7, R24.reuse, R7 ;  /* 0x0000000718077220 */ /* 0x040fe20000400000 */
[C---:B------:R-:W-:Y:S01]  /*75d0*/  FFMA R0, R27.reuse, R3, R0 ;  /* 0x000000031b007223 */ /* 0x040fe20000000000 */
[C---:B------:R-:W-:Y:S01]  /*75e0*/  FMUL R3, R24.reuse, R6 ;  /* 0x0000000618037220 */ /* 0x040fe20000400000 */
[C---:B------:R-:W-:Y:S01]  /*75f0*/  FFMA R2, R27.reuse, R4, R2 ;  /* 0x000000041b027223 */ /* 0x040fe20000000002 */
[C---:B------:R-:W-:Y:S01]  /*7600*/  FMUL R4, R24.reuse, R8 ;  /* 0x0000000818047220 */ /* 0x040fe20000400000 */
[----:B------:R-:W-:Y:S01]  /*7610*/  FMUL R8, R24, R12 ;  /* 0x0000000c18087220 */ /* 0x000fe20000400000 */
[C---:B------:R-:W-:Y:S01]  /*7620*/  FFMA R3, R27.reuse, R20, R3 ;  /* 0x000000141b037223 */ /* 0x040fe20000000003 */
[----:B------:R-:W-:Y:S01]  /*7630*/  FFMA R7, R27, R21, R7 ;  /* 0x000000151b077223 */ /* 0x000fe20000000007 */
[----:B------:R-:W-:Y:S01]  /*7640*/  F2FP.F16.F32.PACK_AB R32, R2, R0 ;  /* 0x000000000220723e */ /* 0x000fe200000000ff */
[C---:B------:R-:W-:Y:S01]  /*7650*/  FMUL R12, R24.reuse, R16 ;  /* 0x00000010180c7220 */ /* 0x040fe20000400000 */
[--C-:B------:R-:W-:Y:S02]  /*7660*/  HADD2.F32 R16, -RZ, R30.reuse.H0_H0 ;  /* 0x2000001eff107230 */ /* 0x100fe40000004100 */
[C---:B------:R-:W-:Y:S01]  /*7670*/  FMUL R5, R24.reuse, R9 ;  /* 0x0000000918057220 */ /* 0x040fe20000400000 */
[----:B------:R-:W-:Y:S01]  /*7680*/  F2FP.F16.F32.PACK_AB R33, R7, R3 ;  /* 0x000000030721723e */ /* 0x000fe200000000ff */
[----:B------:R-:W-:Y:S02]  /*7690*/  HADD2.F32 R0, -RZ, R30.H1_H1 ;  /* 0x3000001eff007230 */ /* 0x000fe40000004100 */
[C---:B------:R-:W-:Y:S01]  /*76a0*/  FMUL R6, R24.reuse, R10 ;  /* 0x0000000a18067220 */ /* 0x040fe20000400000 */
[--C-:B------:R-:W-:Y:S02]  /*76b0*/  HADD2.F32 R2, -RZ, R31.reuse.H0_H0 ;  /* 0x2000001fff027230 */ /* 0x100fe40000004100 */
[C---:B------:R-:W-:Y:S01]  /*76c0*/  FMUL R11, R24.reuse, R11 ;  /* 0x0000000b180b7220 */ /* 0x040fe20000400000 */
[----:B------:R-:W-:Y:S02]  /*76d0*/  HADD2.F32 R3, -RZ, R31.H1_H1 ;  /* 0x3000001fff037230 */ /* 0x000fe40000004100 */
[C---:B------:R-:W-:Y:S01]  /*76e0*/  FFMA R4, R27.reuse, R16, R4 ;  /* 0x000000101b047223 */ /* 0x040fe20000000004 */
[C---:B------:R-:W-:Y:S01]  /*76f0*/  FFMA R5, R27.reuse, R0, R5 ;  /* 0x000000001b057223 */ /* 0x040fe20000000005 */
[C---:B------:R-:W-:Y:S01]  /*7700*/  FFMA R6, R27.reuse, R2, R6 ;  /* 0x000000021b067223 */ /* 0x040fe20000000006 */
[--C-:B------:R-:W-:Y:S02]  /*7710*/  HADD2.F32 R0, -RZ, R36.reuse.H0_H0 ;  /* 0x20000024ff007230 */ /* 0x100fe40000004100 */
[----:B------:R-:W-:Y:S01]  /*7720*/  FFMA R11, R27, R3, R11 ;  /* 0x000000031b0b7223 */ /* 0x000fe2000000000b */
[----:B------:R-:W-:Y:S01]  /*7730*/  HADD2.F32 R2, -RZ, R36.H1_H1 ;  /* 0x30000024ff027230 */ /* 0x000fe20000004100 */
[----:B------:R-:W-:Y:S01]  /*7740*/  F2FP.F16.F32.PACK_AB R34, R5, R4 ;  /* 0x000000040522723e */ /* 0x000fe200000000ff */
[C---:B------:R-:W-:Y:S01]  /*7750*/  FMUL R9, R24.reuse, R13 ;  /* 0x0000000d18097220 */ /* 0x040fe20000400000 */
[--C-:B------:R-:W-:Y:S01]  /*7760*/  HADD2.F32 R3, -RZ, R37.reuse.H0_H0 ;  /* 0x20000025ff037230 */ /* 0x100fe20000004100 */
[----:B------:R-:W-:Y:S01]  /*7770*/  F2FP.F16.F32.PACK_AB R35, R11, R6 ;  /* 0x000000060b23723e */ /* 0x000fe200000000ff */
[C---:B------:R-:W-:Y:S01]  /*7780*/  FMUL R10, R24.reuse, R14 ;  /* 0x0000000e180a7220 */ /* 0x040fe20000400000 */
[C---:B------:R-:W-:Y:S01]  /*7790*/  FFMA R8, R27.reuse, R0, R8 ;  /* 0x000000001b087223 */ /* 0x040fe20000000008 */
[C---:B------:R-:W-:Y:S01]  /*77a0*/  FFMA R9, R27.reuse, R2, R9 ;  /* 0x000000021b097223 */ /* 0x040fe20000000009 */
[----:B------:R-:W-:Y:S01]  /*77b0*/  HADD2.F32 R0, -RZ, R37.H1_H1 ;  /* 0x30000025ff007230 */ /* 0x000fe20000004100 */
[----:B------:R3:W-:Y:S01]  /*77c0*/  STSM.16.M88.4 [R69+0x1200], R32 ;  /* 0x0012002045007844 */ /* 0x0007e20000000200 */
[----:B------:R-:W-:Y:S01]  /*77d0*/  FFMA R10, R27, R3, R10 ;  /* 0x000000031b0a7223 */ /* 0x000fe2000000000a */
[C---:B------:R-:W-:Y:S01]  /*77e0*/  FMUL R15, R24.reuse, R15 ;  /* 0x0000000f180f7220 */ /* 0x040fe20000400000 */
[----:B------:R-:W-:Y:S01]  /*77f0*/  F2FP.F16.F32.PACK_AB R8, R9, R8 ;  /* 0x000000080908723e */ /* 0x000fe200000000ff */
[--C-:B------:R-:W-:Y:S02]  /*7800*/  HADD2.F32 R2, -RZ, R38.reuse.H0_H0 ;  /* 0x20000026ff027230 */ /* 0x100fe40000004100 */
[C---:B------:R-:W-:Y:S01]  /*7810*/  FMUL R13, R24.reuse, R17 ;  /* 0x00000011180d7220 */ /* 0x040fe20000400000 */
[----:B------:R-:W-:Y:S02]  /*7820*/  HADD2.F32 R3, -RZ, R38.H1_H1 ;  /* 0x30000026ff037230 */ /* 0x000fe40000004100 */
[C---:B------:R-:W-:Y:S01]  /*7830*/  FMUL R14, R24.reuse, R18 ;  /* 0x00000012180e7220 */ /* 0x040fe20000400000 */
[--C-:B------:R-:W-:Y:S02]  /*7840*/  HADD2.F32 R4, -RZ, R39.reuse.H0_H0 ;  /* 0x20000027ff047230 */ /* 0x100fe40000004100 */
[C---:B------:R-:W-:Y:S01]  /*7850*/  FFMA R15, R27.reuse, R0, R15 ;  /* 0x000000001b0f7223 */ /* 0x040fe2000000000f */
[----:B------:R-:W-:Y:S01]  /*7860*/  MOV R0, UR50 ;  /* 0x0000003200007c02 */ /* 0x000fe20008000f00 */
        /* <DEDUP_REMOVED lines=8> */
[----:B------:R-:W-:Y:S02]  /*78f0*/  F2FP.F16.F32.PACK_AB R11, R19, R14 ;  /* 0x0000000e130b723e */ /* 0x000fe400000000ff */
[----:B------:R-:W-:Y:S02]  /*7900*/  @P6 LEA R0, R0, UR49, 0x3 ;  /* 0x0000003100006c11 */ /* 0x000fe4000f8e18ff */
[----:B------:R-:W-:Y:S01]  /*7910*/  LEA R2, R71, UR49, 0x3 ;  /* 0x0000003147027c11 */ /* 0x000fe2000f8e18ff */
[----:B------:R3:W-:Y:S01]  /*7920*/  STSM.16.M88.4 [R68+0x1200], R8 ;  /* 0x0012000844007844 */ /* 0x0007e20000000200 */
[----:B------:R-:W-:Y:S02]  /*7930*/  @P6 IADD3 R0, PT, PT, R0, 0xa0, RZ ;  /* 0x000000a000006810 */ /* 0x000fe40007ffe0ff */
[----:B------:R-:W-:Y:S01]  /*7940*/  @P6 SHF.L.U32 R3, R48, 0x1f, RZ ;  /* 0x0000001f30036819 */ /* 0x000fe200000006ff */
[----:B------:R-:W-:Y:S01]  /*7950*/  @!PT LDS RZ, [RZ] ;  /* 0x00000000fffff984 */ /* 0x000fe20000000800 */
[----:B------:R-:W-:Y:S01]  /*7960*/  @!PT LDS RZ, [RZ] ;  /* 0x00000000fffff984 */ /* 0x000fe20000000800 */
[----:B------:R-:W-:Y:S01]  /*7970*/  @!PT LDS RZ, [RZ] ;  /* 0x00000000fffff984 */ /* 0x000fe20000000800 */
[----:B------:R-:W-:Y:S01]  /*7980*/  @!PT LDS RZ, [RZ] ;  /* 0x00000000fffff984 */ /* 0x000fe20000000800 */
[----:B------:R4:W-:Y:S06]  /*7990*/  MEMBAR.ALL.CTA ;  /* 0x0000000000007992 */ /* 0x0009ec0000008000 */
[----:B----4-:R-:W4:Y:S01]  /*79a0*/  FENCE.VIEW.ASYNC.S ;  /* 0x00000000000073c6 */ /* 0x010f220000000000 */
[----:B-1----:R-:W-:Y:S01]  /*79b0*/  @P6 PRMT R0, R75, 0x654, R0 ;  /* 0x000006544b006816 */ /* 0x002fe20000000000 */
[----:B----4-:R-:W-:Y:S06]  /*79c0*/  BAR.SYNC.DEFER_BLOCKING 0x1, 0x80 ;  /* 0x0042000000007b1d */ /* 0x010fec0000010000 */
[----:B------:R-:W-:Y:S05]  /*79d0*/  @P0 BRA `(.L_x_112) ;  /* 0x0000000000300947 */ /* 0x000fea0003800000 */
[----:B------:R-:W1:Y:S01]  /*79e0*/  LDCU.64 UR6, c[0x0][0x348] ;  /* 0x00006900ff0677ac */ /* 0x000e620008000a00 */
[----:B------:R-:W-:Y:S02]  /*79f0*/  R2UR UR10, R65 ;  /* 0x00000000410a72ca */ /* 0x000fe400000e0000 */
[----:B------:R-:W-:Y:S01]  /*7a00*/  R2UR UR11, R64 ;  /* 0x00000000400b72ca */ /* 0x000fe200000e0000 */
[----:B------:R-:W-:Y:S01]  /*7a10*/  UIADD3 UR9, UPT, UPT, UR41, 0x20, URZ ;  /* 0x0000002029097890 */ /* 0x000fe2000fffe0ff */
[----:B------:R-:W-:Y:S01]  /*7a20*/  R2UR UR12, R62 ;  /* 0x000000003e0c72ca */ /* 0x000fe200000e0000 */
[----:B------:R-:W-:Y:S01]  /*7a30*/  UIADD3 UR8, UPT, UPT, UR49, 0x1200, URZ ;  /* 0x0000120031087890 */ /* 0x000fe2000fffe0ff */
[----:B------:R-:W-:Y:S01]  /*7a40*/  R2UR UR13, R63 ;  /* 0x000000003f0d72ca */ /* 0x000fe200000e0000 */
[----:B-1----:R-:W-:Y:S04]  /*7a50*/  UIADD3 UR4, UP0, UPT, UR6, 0x780, URZ ;  /* 0x0000078006047890 */ /* 0x002fe8000ff1e0ff */
[----:B------:R-:W-:Y:S09]  /*7a60*/  UIADD3.X UR5, UPT, UPT, URZ, UR7, URZ, UP0, !UPT ;  /* 0x00000007ff057290 */ /* 0x000ff200087fe4ff */
[----:B------:R1:W-:Y:S01]  /*7a70*/  UTMASTG.5D.IM2COL [UR8], [UR4] ;  /* 0x00000008040073b5 */ /* 0x0003e20008060000 */
[----:B------:R0:W-:Y:S01]  /*7a80*/  UTMACMDFLUSH ;  /* 0x00000000000079b7 */ /* 0x0001e20000000000 */
[----:B-1----:R-:W-:Y:S04]  /*7a90*/  DEPBAR.LE SB0, 0x1 ;  /* 0x000080400000791a */ /* 0x002fe80000000000 */
.L_x_112:
[----:B------:R-:W-:Y:S05]  /*7aa0*/  BSYNC.RECONVERGENT B0 ;  /* 0x0000000000007941 */ /* 0x000fea0003800200 */
.L_x_111:
[----:B------:R-:W-:Y:S01]  /*7ab0*/  BAR.SYNC.DEFER_BLOCKING 0x1, 0x80 ;  /* 0x0042000000007b1d */ /* 0x000fe20000010000 */
[----:B------:R-:W-:Y:S04]  /*7ac0*/  UIADD3 UR4, UPT, UPT, UR50, 0x1, URZ ;  /* 0x0000000132047890 */ /* 0x000fe8000fffe0ff */
[----:B------:R-:W-:Y:S04]  /*7ad0*/  UISETP.NE.AND UP0, UPT, UR4, 0x4, UPT ;  /* 0x000000040400788c */ /* 0x000fe8000bf05270 */
[----:B------:R-:W-:Y:S01]  /*7ae0*/  USEL UR40, UR4, URZ, UP0 ;  /* 0x000000ff04287287 */ /* 0x000fe20008000000 */
[----:B------:R1:W-:Y:S01]  /*7af0*/  @P6 SYNCS.ARRIVE.TRANS64.RED.A1T0 RZ, [R0+URZ], RZ ;  /* 0x000000ff00ff69a7 */ /* 0x0003e200081004ff */
[----:B------:R-:W-:Y:S01]  /*7b00*/  BSSY B1, `(.L_x_113) ;  /* 0x0000014000017945 */ /* 0x000fe20003800000 */
[----:B------:R-:W4:Y:S02]  /*7b10*/  @P6 SYNCS.PHASECHK.TRANS64.TRYWAIT P0, [R2+URZ+0x80], R3 ;  /* 0x00008003020065a7 */ /* 0x000f2400080011ff */
[----:B----4-:R-:W-:Y:S01]  /*7b20*/  @P6 SEL R73, RZ, 0x1, !P0 ;  /* 0x00000001ff496807 */ /* 0x010fe20004000000 */
[----:B-1----:R-:W-:Y:S06]  /*7b30*/  @!P6 BRA `(.L_x_114) ;  /* 0x000000000040e947 */ /* 0x002fec0003800000 */
[----:B------:R-:W-:Y:S01]  /*7b40*/  ISETP.NE.AND P1, PT, R74, RZ, PT ;  /* 0x000000ff4a00720c */ /* 0x000fe20003f25270 */
[----:B------:R-:W-:Y:S01]  /*7b50*/  BSSY B0, `(.L_x_115) ;  /* 0x0000009000007945 */ /* 0x000fe20003800000 */
[----:B------:R-:W-:Y:S11]  /*7b60*/  ISETP.NE.AND P0, PT, R73, RZ, PT ;  /* 0x000000ff4900720c */ /* 0x000ff60003f05270 */
[----:B------:R-:W-:Y:S05]  /*7b70*/  @P1 IMAD R3, R71, 0x1000, R72 ;  /* 0x0000100047031824 */ /* 0x000fea00078e0248 */
[----:B------:R-:W-:Y:S05]  /*7b80*/  @P1 IADD3 R0, PT, PT, R3, UR49, RZ ;  /* 0x0000003103001c10 */ /* 0x000fea000fffe0ff */
[----:B------:R-:W-:Y:S01]  /*7b90*/  @P1 IMAD.IADD R0, R61, 0x1, R0 ;  /* 0x000000013d001824 */ /* 0x000fe200078e0200 */
[----:B------:R-:W-:Y:S06]  /*7ba0*/  @P0 BRA `(.L_x_116) ;  /* 0x00000000000c0947 */ /* 0x000fec0003800000 */
[----:B------:R-:W-:Y:S04]  /*7bb0*/  SHF.L.U32 R4, R48, 0x1f, RZ ;  /* 0x0000001f30047819 */ /* 0x000fe800000006ff */
[----:B------:R-:W1:Y:S02]  /*7bc0*/  SYNCS.PHASECHK.TRANS64.TRYWAIT P0, [R2+URZ+0x80], R4 ;  /* 0x00008004020075a7 */ /* 0x000e6400080011ff */
[----:B-1----:R-:W-:Y:S05]  /*7bd0*/  @!P0 BRA `(.L_x_117) ;  /* 0x0000001c00a08947 */ /* 0x002fea0003800000 */
.L_x_116:
[----:B------:R-:W-:Y:S05]  /*7be0*/  BSYNC B0 ;  /* 0x0000000000007941 */ /* 0x000fea0003800000 */
.L_x_115:
[----:B------:R-:W-:Y:S02]  /*7bf0*/  ISETP.NE.AND P0, PT, R74, RZ, PT ;  /* 0x000000ff4a00720c */ /* 0x000fe40003f05270 */
[----:B------:R-:W-:Y:S11]  /*7c00*/  IADD3 R71, PT, PT, R71, 0x1, RZ ;  /* 0x0000000147477810 */ /* 0x000ff60007ffe0ff */
[----:B------:R-:W-:Y:S05]  /*7c10*/  @P0 WARPSYNC.ALL ;  /* 0x0000000000000948 */ /* 0x000fea0003800000 */
[----:B------:R4:W1:Y:S04]  /*7c20*/  @P0 LDSM.16.M88.4 R28, [R3+UR49+0x200] ;  /* 0x00020031031c083b */ /* 0x0008680008000200 */
[----:B------:R4:W1:Y:S02]  /*7c30*/  @P0 LDSM.16.M88.4 R36, [R0+0x200] ;  /* 0x000200000024083b */ /* 0x0008640000000200 */
.L_x_114:
[----:B------:R-:W-:Y:S05]  /*7c40*/  BSYNC B1 ;  /* 0x0000000000017941 */ /* 0x000fea0003800000 */
.L_x_113:
[----:B----4-:R-:W-:Y:S05]  /*7c50*/  VIADD R0, R25, 0x40 ;  /* 0x0000004019007836 */ /* 0x010fea0000000000 */
[----:B------:R-:W-:Y:S04]  /*7c60*/  SHF.R.U32.HI R0, RZ, 0x15, R0 ;  /* 0x00000015ff007819 */ /* 0x000fe80000011600 */
[----:B------:R-:W-:Y:S11]  /*7c70*/  LOP3.LUT P0, RZ, R0, 0x3, R52, 0x48, !PT ;  /* 0x0000000300ff7812 */ /* 0x000ff60007804834 */
[----:B------:R-:W-:Y:S02]  /*7c80*/  @!UPT UIADD3 URZ, UPT, UPT, URZ, URZ, URZ ;  /* 0x000000fffffff290 */ /* 0x000fe4000fffe0ff */
[----:B------:R-:W-:Y:S05]  /*7c90*/  @!P0 BRA `(.L_x_118) ;  /* 0x0000000000408947 */ /* 0x000fea0003800000 */
[----:B------:R-:W4:Y:S01]  /*7ca0*/  LDCU.64 UR8, c[0x4][0x70] ;  /* 0x01000e00ff0877ac */ /* 0x000f220008000a00 */
[----:B------:R-:W-:Y:S01]  /*7cb0*/  MOV R3, 0x0 ;  /* 0x0000000000037802 */ /* 0x000fe20000000f00 */
[----:B------:R-:W-:Y:S02]  /*7cc0*/  HFMA2 R12, -RZ, RZ, 0, 5.9604644775390625e-08 ;  /* 0x00000001ff0c7431 */ /* 0x000fe400000001ff */
[----:B---3--:R-:W-:Y:S02]  /*7cd0*/  IMAD.MOV.U32 R8, RZ, RZ, 0x192 ;  /* 0x00000192ff087424 */ /* 0x008fe400078e00ff */
[----:B------:R-:W-:Y:S01]  /*7ce0*/  IMAD.MOV.U32 R13, RZ, RZ, RZ ;  /* 0x000000ffff0d7224 */ /* 0x000fe200078e00ff */
[----:B------:R-:W3:Y:S01]  /*7cf0*/  LDCU.64 UR6, c[0x4][0x78] ;  /* 0x01000f00ff0677ac */ /* 0x000ee20008000a00 */
[----:B-1----:R-:W1:Y:S01]  /*7d00*/  LDC.64 R2, c[0x4][R3] ;  /* 0x0100000003027b82 */ /* 0x002e620000000a00 */
[----:B------:R-:W5:Y:S01]  /*7d10*/  LDCU.64 UR4, c[0x4][0x10] ;  /* 0x01000200ff0477ac */ /* 0x000f620008000a00 */
[----:B----4-:R-:W-:Y:S01]  /*7d20*/  MOV R5, UR9 ;  /* 0x0000000900057c02 */ /* 0x010fe20008000f00 */
[----:B------:R-:W-:Y:S01]  /*7d30*/  IMAD.U32 R4, RZ, RZ, UR8 ;  /* 0x00000008ff047e24 */ /* 0x000fe2000f8e00ff */
[----:B---3--:R-:W-:Y:S01]  /*7d40*/  MOV R7, UR7 ;  /* 0x0000000700077c02 */ /* 0x008fe20008000f00 */
[----:B------:R-:W-:Y:S01]  /*7d50*/  IMAD.U32 R6, RZ, RZ, UR6 ;  /* 0x00000006ff067e24 */ /* 0x000fe2000f8e00ff */
[----:B-----5:R-:W-:Y:S01]  /*7d60*/  MOV R11, UR5 ;  /* 0x00000005000b7c02 */ /* 0x020fe20008000f00 */
[----:B------:R-:W-:Y:S02]  /*7d70*/  IMAD.U32 R10, RZ, RZ, UR4 ;  /* 0x00000004ff0a7e24 */ /* 0x000fe4000f8e00ff */
[----:B------:R-:W-:Y:S07]  /*7d80*/  LEPC R20, `(.L_x_118) ;  /* 0x000000001014794e */ /* 0x000fee0000000000 */
[----:B-12---:R-:W-:Y:S05]  /*7d90*/  CALL.ABS.NOINC R2 ;  /* 0x0000000002007343 */ /* 0x006fea0003c00000 */
.L_x_118:
[----:B------:R-:W-:Y:S01]  /*7da0*/  ISETP.NE.AND P6, PT, R67, RZ, PT ;  /* 0x000000ff4300720c */ /* 0x000fe20003fc5270 */
[----:B------:R-:W-:Y:S05]  /*7db0*/  WARPSYNC.ALL ;  /* 0x0000000000007948 */ /* 0x000fea0003800000 */
[----:B------:R-:W-:Y:S01]  /*7dc0*/  R2UR UR4, R25 ;  /* 0x00000000190472ca */ /* 0x000fe200000e0000 */
[--C-:B-1----:R-:W-:Y:S01]  /*7dd0*/  HADD2.F32 R3, -RZ, R28.reuse.H0_H0 ;  /* 0x2000001cff037230 */ /* 0x102fe20000004100 */
[----:B------:R-:W-:Y:S01]  /*7de0*/  ISETP.NE.AND P0, PT, R50, RZ, PT ;  /* 0x000000ff3200720c */ /* 0x000fe20003f05270 */
[--C-:B------:R-:W-:Y:S01]  /*7df0*/  HADD2.F32 R20, -RZ, R29.reuse.H0_H0 ;  /* 0x2000001dff147230 */ /* 0x100fe20000004100 */
[----:B------:R-:W-:Y:S01]  /*7e00*/  BSSY.RECONVERGENT B0, `(.L_x_119) ;  /* 0x0000054000007945 */ /* 0x000fe20003800200 */
[----:B------:R-:W-:Y:S08]  /*7e10*/  HADD2.F32 R21, -RZ, R29.H1_H1 ;  /* 0x3000001dff157230 */ /* 0x000ff00000004100 */
[----:B---3--:R-:W1:Y:S02]  /*7e20*/  LDTM.16dp256bit.x4 R4, tmem[UR4+0x40] ;  /* 0x00004004000479ee */ /* 0x008e640008120000 */
[C---:B-1----:R-:W-:Y:S01]  /*7e30*/  FMUL R0, R24.reuse, R4 ;  /* 0x0000000418007220 */ /* 0x042fe20000400000 */
[----:B------:R-:W-:Y:S02]  /*7e40*/  HADD2.F32 R4, -RZ, R28.H1_H1 ;  /* 0x3000001cff047230 */ /* 0x000fe40000004100 */
[C---:B------:R-:W-:Y:S01]  /*7e50*/  FMUL R2, R24.reuse, R5 ;  /* 0x0000000518027220 */ /* 0x040fe20000400000 */
[C---:B------:R-:W-:Y:S01]  /*7e60*/  FMUL R7, R24.reuse, R7 ;  /* 0x0000000718077220 */ /* 0x040fe20000400000 */
[C---:B------:R-:W-:Y:S01]  /*7e70*/  FFMA R0, R27.reuse, R3, R0 ;  /* 0x000000031b007223 */ /* 0x040fe20000000000 */
[C---:B------:R-:W-:Y:S01]  /*7e80*/  FMUL R3, R24.reuse, R6 ;  /* 0x0000000618037220 */ /* 0x040fe20000400000 */
[C---:B------:R-:W-:Y:S01]  /*7e90*/  FFMA R2, R27.reuse, R4, R2 ;  /* 0x000000041b027223 */ /* 0x040fe20000000002 */
[C---:B------:R-:W-:Y:S01]  /*7ea0*/  FMUL R4, R24.reuse, R8 ;  /* 0x0000000818047220 */ /* 0x040fe20000400000 */
[C---:B------:R-:W-:Y:S01]  /*7eb0*/  FMUL R8, R24.reuse, R12 ;  /* 0x0000000c18087220 */ /* 0x040fe20000400000 */
[----:B------:R-:W-:Y:S01]  /*7ec0*/  FMUL R12, R24, R16 ;  /* 0x00000010180c7220 */ /* 0x000fe20000400000 */
[C---:B------:R-:W-:Y:S01]  /*7ed0*/  FFMA R3, R27.reuse, R20, R3 ;  /* 0x000000141b037223 */ /* 0x040fe20000000003 */
[----:B------:R-:W-:Y:S01]  /*7ee0*/  F2FP.F16.F32.PACK_AB R32, R2, R0 ;  /* 0x000000000220723e */ /* 0x000fe200000000ff */
[--C-:B------:R-:W-:Y:S02]  /*7ef0*/  HADD2.F32 R16, -RZ, R30.reuse.H0_H0 ;  /* 0x2000001eff107230 */ /* 0x100fe40000004100 */
[C---:B------:R-:W-:Y:S01]  /*7f00*/  FMUL R5, R24.reuse, R9 ;  /* 0x0000000918057220 */ /* 0x040fe20000400000 */
[----:B------:R-:W-:Y:S02]  /*7f10*/  HADD2.F32 R0, -RZ, R30.H1_H1 ;  /* 0x3000001eff007230 */ /* 0x000fe40000004100 */
[C---:B------:R-:W-:Y:S01]  /*7f20*/  FFMA R7, R27.reuse, R21, R7 ;  /* 0x000000151b077223 */ /* 0x040fe20000000007 */
[--C-:B------:R-:W-:Y:S02]  /*7f30*/  HADD2.F32 R2, -RZ, R31.reuse.H0_H0 ;  /* 0x2000001fff027230 */ /* 0x100fe40000004100 */
[C---:B------:R-:W-:Y:S01]  /*7f40*/  FMUL R6, R24.reuse, R10 ;  /* 0x0000000a18067220 */ /* 0x040fe20000400000 */
[C---:B------:R-:W-:Y:S01]  /*7f50*/  FFMA R4, R27.reuse, R16, R4 ;  /* 0x000000101b047223 */ /* 0x040fe20000000004 */
[----:B------:R-:W-:Y:S01]  /*7f60*/  FFMA R5, R27, R0, R5 ;  /* 0x000000001b057223 */ /* 0x000fe20000000005 */
[----:B------:R-:W-:Y:S01]  /*7f70*/  F2FP.F16.F32.PACK_AB R33, R7, R3 ;  /* 0x000000030721723e */ /* 0x000fe200000000ff */
[----:B------:R-:W-:Y:S02]  /*7f80*/  HADD2.F32 R16, -RZ, R31.H1_H1 ;  /* 0x3000001fff107230 */ /* 0x000fe40000004100 */
        /* <DEDUP_REMOVED lines=9> */
[C---:B------:R-:W-:Y:S01]  /*8020*/  FFMA R8, R27.reuse, R0, R8 ;  /* 0x000000001b087223 */ /* 0x040fe20000000008 */
[C---:B------:R-:W-:Y:S01]  /*8030*/  FFMA R9, R27.reuse, R2, R9 ;  /* 0x000000021b097223 */ /* 0x040fe20000000009 */
[----:B------:R-:W-:Y:S02]  /*8040*/  HADD2.F32 R0, -RZ, R37.H1_H1 ;  /* 0x30000025ff007230 */ /* 0x000fe40000004100 */
[----:B------:R-:W-:Y:S01]  /*8050*/  FFMA R10, R27, R3, R10 ;  /* 0x000000031b0a7223 */ /* 0x000fe2000000000a */
[----:B------:R-:W-:Y:S01]  /*8060*/  F2FP.F16.F32.PACK_AB R35, R11, R6 ;  /* 0x000000060b23723e */ /* 0x000fe200000000ff */
[C---:B------:R-:W-:Y:S01]  /*8070*/  FMUL R15, R24.reuse, R15 ;  /* 0x0000000f180f7220 */ /* 0x040fe20000400000 */
[--C-:B------:R-:W-:Y:S02]  /*8080*/  HADD2.F32 R2, -RZ, R38.reuse.H0_H0 ;  /* 0x20000026ff027230 */ /* 0x100fe40000004100 */
[C---:B------:R-:W-:Y:S01]  /*8090*/  FMUL R13, R24.reuse, R17 ;  /* 0x00000011180d7220 */ /* 0x040fe20000400000 */
[----:B------:R-:W-:Y:S01]  /*80a0*/  HADD2.F32 R3, -RZ, R38.H1_H1 ;  /* 0x30000026ff037230 */ /* 0x000fe20000004100 */
[----:B------:R1:W-:Y:S01]  /*80b0*/  STSM.16.M88.4 [R69+0x2200], R32 ;  /* 0x0022002045007844 */ /* 0x0003e20000000200 */
[----:B------:R-:W-:Y:S01]  /*80c0*/  F2FP.F16.F32.PACK_AB R8, R9, R8 ;  /* 0x000000080908723e */ /* 0x000fe200000000ff */
[--C-:B------:R-:W-:Y:S02]  /*80d0*/  HADD2.F32 R4, -RZ, R39.reuse.H0_H0 ;  /* 0x20000027ff047230 */ /* 0x100fe40000004100 */
[C---:B------:R-:W-:Y:S01]  /*80e0*/  FMUL R14, R24.reuse, R18 ;  /* 0x00000012180e7220 */ /* 0x040fe20000400000 */
[----:B------:R-:W-:Y:S02]  /*80f0*/  HADD2.F32 R5, -RZ, R39.H1_H1 ;  /* 0x30000027ff057230 */ /* 0x000fe40000004100 */
[C---:B------:R-:W-:Y:S01]  /*8100*/  FFMA R15, R27.reuse, R0, R15 ;  /* 0x000000001b0f7223 */ /* 0x040fe2000000000f */
[----:B------:R-:W-:Y:S01]  /*8110*/  MOV R0, UR40 ;  /* 0x0000002800007c02 */ /* 0x000fe20008000f00 */
        /* <DEDUP_REMOVED lines=18> */
[----:B---3--:R-:W3:Y:S01]  /*8240*/  FENCE.VIEW.ASYNC.S ;  /* 0x00000000000073c6 */ /* 0x008ee20000000000 */
[----:B------:R-:W-:Y:S01]  /*8250*/  @P6 PRMT R0, R75, 0x654, R0 ;  /* 0x000006544b006816 */ /* 0x000fe20000000000 */
[----:B---3--:R-:W-:Y:S06]  /*8260*/  BAR.SYNC.DEFER_BLOCKING 0x1, 0x80 ;  /* 0x0042000000007b1d */ /* 0x008fec0000010000 */
[----:B------:R-:W-:Y:S05]  /*8270*/  @P0 BRA `(.L_x_120) ;  /* 0x0000000000300947 */ /* 0x000fea0003800000 */
[----:B------:R-:W3:Y:S01]  /*8280*/  LDCU.64 UR6, c[0x0][0x348] ;  /* 0x00006900ff0677ac */ /* 0x000ee20008000a00 */
[----:B------:R-:W-:Y:S02]  /*8290*/  R2UR UR10, R65 ;  /* 0x00000000410a72ca */ /* 0x000fe400000e0000 */
[----:B------:R-:W-:Y:S01]  /*82a0*/  R2UR UR11, R64 ;  /* 0x00000000400b72ca */ /* 0x000fe200000e0000 */
[----:B------:R-:W-:Y:S01]  /*82b0*/  UIADD3 UR9, UPT, UPT, UR41, 0x40, URZ ;  /* 0x0000004029097890 */ /* 0x000fe2000fffe0ff */
[----:B------:R-:W-:Y:S01]  /*82c0*/  R2UR UR12, R62 ;  /* 0x000000003e0c72ca */ /* 0x000fe200000e0000 */
[----:B------:R-:W-:Y:S01]  /*82d0*/  UIADD3 UR8, UPT, UPT, UR49, 0x2200, URZ ;  /* 0x0000220031087890 */ /* 0x000fe2000fffe0ff */
[----:B------:R-:W-:Y:S01]  /*82e0*/  R2UR UR13, R63 ;  /* 0x000000003f0d72ca */ /* 0x000fe200000e0000 */
[----:B---3--:R-:W-:Y:S04]  /*82f0*/  UIADD3 UR4, UP0, UPT, UR6, 0x780, URZ ;  /* 0x0000078006047890 */ /* 0x008fe8000ff1e0ff */
[----:B------:R-:W-:Y:S09]  /*8300*/  UIADD3.X UR5, UPT, UPT, URZ, UR7, URZ, UP0, !UPT ;  /* 0x00000007ff057290 */ /* 0x000ff200087fe4ff */
[----:B------:R3:W-:Y:S01]  /*8310*/  UTMASTG.5D.IM2COL [UR8], [UR4] ;  /* 0x00000008040073b5 */ /* 0x0007e20008060000 */
[----:B------:R0:W-:Y:S01]  /*8320*/  UTMACMDFLUSH ;  /* 0x00000000000079b7 */ /* 0x0001e20000000000 */
[----:B---3--:R-:W-:Y:S04]  /*8330*/  DEPBAR.LE SB0, 0x1 ;  /* 0x000080400000791a */ /* 0x008fe80000000000 */
.L_x_120:
[----:B------:R-:W-:Y:S05]  /*8340*/  BSYNC.RECONVERGENT B0 ;  /* 0x0000000000007941 */ /* 0x000fea0003800200 */
.L_x_119:
        /* <DEDUP_REMOVED lines=8> */
[----:B---3--:R-:W-:Y:S06]  /*83d0*/  @!P6 BRA `(.L_x_122) ;  /* 0x000000000040e947 */ /* 0x008fec0003800000 */
        /* <DEDUP_REMOVED lines=8> */
[----:B------:R-:W3:Y:S02]  /*8460*/  SYNCS.PHASECHK.TRANS64.TRYWAIT P0, [R3+URZ+0x80], R0 ;  /* 0x00008000030075a7 */ /* 0x000ee400080011ff */
[----:B---3--:R-:W-:Y:S05]  /*8470*/  @!P0 BRA `(.L_x_125) ;  /* 0x00000014008c8947 */ /* 0x008fea0003800000 */
.L_x_124:
[----:B------:R-:W-:Y:S05]  /*8480*/  BSYNC B0 ;  /* 0x0000000000007941 */ /* 0x000fea0003800000 */
.L_x_123:
[----:B------:R-:W-:Y:S11]  /*8490*/  ISETP.NE.AND P0, PT, R74, RZ, PT ;  /* 0x000000ff4a00720c */ /* 0x000ff60003f05270 */
[----:B------:R-:W-:Y:S02]  /*84a0*/  @!UPT UIADD3 URZ, UPT, UPT, URZ, URZ, URZ ;  /* 0x000000fffffff290 */ /* 0x000fe4000fffe0ff */
[----:B------:R-:W-:Y:S05]  /*84b0*/  @P0 WARPSYNC.ALL ;  /* 0x0000000000000948 */ /* 0x000fea0003800000 */
[----:B------:R4:W1:Y:S04]  /*84c0*/  @P0 LDSM.16.M88.4 R28, [R71+UR49+0x200] ;  /* 0x00020031471c083b */ /* 0x0008680008000200 */
[----:B------:R4:W1:Y:S02]  /*84d0*/  @P0 LDSM.16.M88.4 R36, [R2+0x200] ;  /* 0x000200000224083b */ /* 0x0008640000000200 */
.L_x_122:
[----:B------:R-:W-:Y:S05]  /*84e0*/  BSYNC B1 ;  /* 0x0000000000017941 */ /* 0x000fea0003800000 */
.L_x_121:
[----:B---3--:R-:W-:Y:S05]  /*84f0*/  VIADD R0, R25, 0x60 ;  /* 0x0000006019007836 */ /* 0x008fea0000000000 */
[----:B------:R-:W-:Y:S04]  /*8500*/  SHF.R.U32.HI R0, RZ, 0x15, R0 ;  /* 0x00000015ff007819 */ /* 0x000fe80000011600 */
[----:B------:R-:W-:Y:S11]  /*8510*/  LOP3.LUT P0, RZ, R0, 0x3, R52, 0x48, !PT ;  /* 0x0000000300ff7812 */ /* 0x000ff60007804834 */
[----:B------:R-:W-:Y:S02]  /*8520*/  @!UPT UIADD3 URZ, UPT, UPT, URZ, URZ, URZ ;  /* 0x000000fffffff290 */ /* 0x000fe4000fffe0ff */
[----:B------:R-:W-:Y:S05]  /*8530*/  @!P0 BRA `(.L_x_126) ;  /* 0x0000000000408947 */ /* 0x000fea0003800000 */
[----:B------:R-:W3:Y:S01]  /*8540*/  LDCU.64 UR8, c[0x4][0x70] ;  /* 0x01000e00ff0877ac */ /* 0x000ee20008000a00 */
[----:B------:R-:W-:Y:S01]  /*8550*/  MOV R3, 0x0 ;  /* 0x0000000000037802 */ /* 0x000fe20000000f00 */
[----:B------:R-:W-:Y:S02]  /*8560*/  HFMA2 R12, -RZ, RZ, 0, 5.9604644775390625e-08 ;  /* 0x00000001ff0c7431 */ /* 0x000fe400000001ff */
[----:B-1----:R-:W-:Y:S02]  /*8570*/  IMAD.MOV.U32 R8, RZ, RZ, 0x192 ;  /* 0x00000192ff087424 */ /* 0x002fe400078e00ff */
[----:B------:R-:W-:Y:S01]  /*8580*/  IMAD.MOV.U32 R13, RZ, RZ, RZ ;  /* 0x000000ffff0d7224 */ /* 0x000fe200078e00ff */
[----:B------:R-:W1:Y:S01]  /*8590*/  LDCU.64 UR6, c[0x4][0x78] ;  /* 0x01000f00ff0677ac */ /* 0x000e620008000a00 */
[----:B----4-:R-:W4:Y:S01]  /*85a0*/  LDC.64 R2, c[0x4][R3] ;  /* 0x0100000003027b82 */ /* 0x010f220000000a00 */
        /* <DEDUP_REMOVED lines=9> */
.L_x_126:
[----:B------:R-:W-:Y:S01]  /*8640*/  ISETP.NE.AND P0, PT, R50, RZ, PT ;  /* 0x000000ff3200720c */ /* 0x000fe20003f05270 */
[----:B------:R-:W-:Y:S05]  /*8650*/  WARPSYNC.ALL ;  /* 0x0000000000007948 */ /* 0x000fea0003800000 */
[----:B------:R-:W-:Y:S01]  /*8660*/  R2UR UR4, R25 ;  /* 0x00000000190472ca */ /* 0x000fe200000e0000 */
[----:B------:R-:W3:Y:S01]  /*8670*/  S2UR UR5, SR_CgaCtaId ;  /* 0x00000000000579c3 */ /* 0x000ee20000008800 */
[--C-:B-1----:R-:W-:Y:S01]  /*8680*/  HADD2.F32 R0, -RZ, R28.reuse.H0_H0 ;  /* 0x2000001cff007230 */ /* 0x102fe20000004100 */
[----:B------:R-:W-:Y:S01]  /*8690*/  BSSY.RECONVERGENT B0, `(.L_x_127) ;  /* 0x0000054000007945 */ /* 0x000fe20003800200 */
[----:B----4-:R-:W-:Y:S02]  /*86a0*/  HADD2.F32 R2, -RZ, R28.H1_H1 ;  /* 0x3000001cff027230 */ /* 0x010fe40000004100 */
[--C-:B------:R-:W-:Y:S02]  /*86b0*/  HADD2.F32 R3, -RZ, R29.reuse.H0_H0 ;  /* 0x2000001dff037230 */ /* 0x100fe40000004100 */
[----:B------:R-:W-:Y:S02]  /*86c0*/  HADD2.F32 R20, -RZ, R29.H1_H1 ;  /* 0x3000001dff147230 */ /* 0x000fe40000004100 */
[--C-:B------:R-:W-:Y:S02]  /*86d0*/  HADD2.F32 R21, -RZ, R30.reuse.H0_H0 ;  /* 0x2000001eff157230 */ /* 0x100fe40000004100 */
[----:B------:R-:W-:Y:S01]  /*86e0*/  HADD2.F32 R25, -RZ, R30.H1_H1 ;  /* 0x3000001eff197230 */ /* 0x000fe20000004100 */
[----:B------:R-:W1:Y:S01]  /*86f0*/  LDTM.16dp256bit.x4 R4, tmem[UR4+0x60] ;  /* 0x00006004000479ee */ /* 0x000e620008120000 */
[----:B------:R-:W-:Y:S01]  /*8700*/  R2UR UR4, R70 ;  /* 0x00000000460472ca */ /* 0x000fe200000e0000 */
[----:B------:R-:W-:Y:S01]  /*8710*/  NOP ;  /* 0x0000000000007918 */ /* 0x000fe20000000000 */
[--C-:B------:R-:W-:Y:S02]  /*8720*/  HADD2.F32 R26, -RZ, R31.reuse.H0_H0 ;  /* 0x2000001fff1a7230 */ /* 0x100fe40000004100 */
[----:B------:R-:W-:Y:S02]  /*8730*/  HADD2.F32 R28, -RZ, R31.H1_H1 ;  /* 0x3000001fff1c7230 */ /* 0x000fe40000004100 */
[--C-:B------:R-:W-:Y:S02]  /*8740*/  HADD2.F32 R29, -RZ, R36.reuse.H0_H0 ;  /* 0x20000024ff1d7230 */ /* 0x100fe40000004100 */
[----:B------:R-:W-:Y:S02]  /*8750*/  HADD2.F32 R30, -RZ, R36.H1_H1 ;  /* 0x30000024ff1e7230 */ /* 0x000fe40000004100 */
[--C-:B------:R-:W-:Y:S02]  /*8760*/  HADD2.F32 R31, -RZ, R37.reuse.H0_H0 ;  /* 0x20000025ff1f7230 */ /* 0x100fe40000004100 */
[----:B------:R-:W-:Y:S01]  /*8770*/  HADD2.F32 R32, -RZ, R37.H1_H1 ;  /* 0x30000025ff207230 */ /* 0x000fe20000004100 */
[----:B------:R-:W-:Y:S01]  /*8780*/  UIADD3 UR4, UPT, UPT, UR4, 0xf0, URZ ;  /* 0x000000f004047890 */ /* 0x000fe2000fffe0ff */
[--C-:B------:R-:W-:Y:S02]  /*8790*/  HADD2.F32 R33, -RZ, R38.reuse.H0_H0 ;  /* 0x20000026ff217230 */ /* 0x100fe40000004100 */
[----:B------:R-:W-:Y:S02]  /*87a0*/  HADD2.F32 R34, -RZ, R38.H1_H1 ;  /* 0x30000026ff227230 */ /* 0x000fe40000004100 */
[--C-:B------:R-:W-:Y:S02]  /*87b0*/  HADD2.F32 R35, -RZ, R39.reuse.H0_H0 ;  /* 0x20000027ff237230 */ /* 0x100fe40000004100 */
[----:B------:R-:W-:Y:S02]  /*87c0*/  HADD2.F32 R36, -RZ, R39.H1_H1 ;  /* 0x30000027ff247230 */ /* 0x000fe40000004100 */
[C---:B-1----:R-:W-:Y:S01]  /*87d0*/  FMUL R4, R24.reuse, R4 ;  /* 0x0000000418047220 */ /* 0x042fe20000400000 */
[----:B---3--:R-:W-:Y:S01]  /*87e0*/  UPRMT UR4, UR5, 0x654, UR4 ;  /* 0x0000065405047896 */ /* 0x008fe20008000004 */
[C---:B------:R-:W-:Y:S01]  /*87f0*/  FMUL R5, R24.reuse, R5 ;  /* 0x0000000518057220 */ /* 0x040fe20000400000 */
[C---:B------:R-:W-:Y:S01]  /*8800*/  FMUL R6, R24.reuse, R6 ;  /* 0x0000000618067220 */ /* 0x040fe20000400000 */
[C---:B------:R-:W-:Y:S01]  /*8810*/  FFMA R4, R27.reuse, R0, R4 ;  /* 0x000000001b047223 */ /* 0x040fe20000000004 */
[C---:B------:R-:W-:Y:S01]  /*8820*/  FMUL R7, R24.reuse, R7 ;  /* 0x0000000718077220 */ /* 0x040fe20000400000 */
[C---:B------:R-:W-:Y:S01]  /*8830*/  FFMA R5, R27.reuse, R2, R5 ;  /* 0x000000021b057223 */ /* 0x040fe20000000005 */
[C---:B------:R-:W-:Y:S01]  /*8840*/  FFMA R6, R27.reuse, R3, R6 ;  /* 0x000000031b067223 */ /* 0x040fe20000000006 */
[C---:B------:R-:W-:Y:S01]  /*8850*/  FMUL R8, R24.reuse, R8 ;  /* 0x0000000818087220 */ /* 0x040fe20000400000 */
[----:B------:R-:W-:Y:S01]  /*8860*/  FFMA R7, R27, R20, R7 ;  /* 0x000000141b077223 */ /* 0x000fe20000000007 */
[----:B------:R-:W-:Y:S01]  /*8870*/  SYNCS.ARRIVE.TRANS64.RED.A1T0 RZ, [UR4], RZ ;  /* 0x000000ffffff79a7 */ /* 0x000fe20008100404 */
[----:B------:R-:W-:Y:S01]  /*8880*/  F2FP.F16.F32.PACK_AB R4, R5, R4 ;  /* 0x000000040504723e */ /* 0x000fe200000000ff */
[----:B------:R-:W-:Y:S01]  /*8890*/  FFMA R8, R27, R21, R8 ;  /* 0x000000151b087223 */ /* 0x000fe20000000008 */
[C---:B------:R-:W-:Y:S01]  /*88a0*/  FMUL R9, R24.reuse, R9 ;  /* 0x0000000918097220 */ /* 0x040fe20000400000 */
[----:B------:R-:W-:Y:S01]  /*88b0*/  F2FP.F16.F32.PACK_AB R5, R7, R6 ;  /* 0x000000060705723e */ /* 0x000fe200000000ff */
[C---:B------:R-:W-:Y:S01]  /*88c0*/  FMUL R0, R24.reuse, R10 ;  /* 0x0000000a18007220 */ /* 0x040fe20000400000 */
[C---:B------:R-:W-:Y:S01]  /*88d0*/  FMUL R2, R24.reuse, R11 ;  /* 0x0000000b18027220 */ /* 0x040fe20000400000 */
[C---:B------:R-:W-:Y:S01]  /*88e0*/  FMUL R3, R24.reuse, R12 ;  /* 0x0000000c18037220 */ /* 0x040fe20000400000 */
[C---:B------:R-:W-:Y:S01]  /*88f0*/  FFMA R9, R27.reuse, R25, R9 ;  /* 0x000000191b097223 */ /* 0x040fe20000000009 */
[C---:B------:R-:W-:Y:S01]  /*8900*/  FMUL R10, R24.reuse, R13 ;  /* 0x0000000d180a7220 */ /* 0x040fe20000400000 */
[C---:B------:R-:W-:Y:S01]  /*8910*/  FFMA R0, R27.reuse, R26, R0 ;  /* 0x0000001a1b007223 */ /* 0x040fe20000000000 */
[C---:B------:R-:W-:Y:S01]  /*8920*/  FMUL R11, R24.reuse, R14 ;  /* 0x0000000e180b7220 */ /* 0x040fe20000400000 */
[C---:B------:R-:W-:Y:S01]  /*8930*/  FFMA R2, R27.reuse, R28, R2 ;  /* 0x0000001c1b027223 */ /* 0x040fe20000000002 */
[C---:B------:R-:W-:Y:S01]  /*8940*/  FMUL R15, R24.reuse, R15 ;  /* 0x0000000f180f7220 */ /* 0x040fe20000400000 */
[C---:B------:R-:W-:Y:S01]  /*8950*/  FMUL R12, R24.reuse, R16 ;  /* 0x00000010180c7220 */ /* 0x040fe20000400000 */
[C---:B------:R-:W-:Y:S01]  /*8960*/  FFMA R3, R27.reuse, R29, R3 ;  /* 0x0000001d1b037223 */ /* 0x040fe20000000003 */
[C---:B------:R-:W-:Y:S01]  /*8970*/  FMUL R13, R24.reuse, R17 ;  /* 0x00000011180d7220 */ /* 0x040fe20000400000 */
[C---:B------:R-:W-:Y:S01]  /*8980*/  FFMA R10, R27.reuse, R30, R10 ;  /* 0x0000001e1b0a7223 */ /* 0x040fe2000000000a */
[C---:B------:R-:W-:Y:S01]  /*8990*/  FMUL R14, R24.reuse, R18 ;  /* 0x00000012180e7220 */ /* 0x040fe20000400000 */
[C---:B------:R-:W-:Y:S01]  /*89a0*/  FFMA R11, R27.reuse, R31, R11 ;  /* 0x0000001f1b0b7223 */ /* 0x040fe2000000000b */
[C---:B------:R-:W-:Y:S01]  /*89b0*/  FFMA R15, R27.reuse, R32, R15 ;  /* 0x000000201b0f7223 */ /* 0x040fe2000000000f */
        /* <DEDUP_REMOVED lines=33> */
.L_x_128:
[----:B------:R-:W-:Y:S05]  /*8bd0*/  BSYNC.RECONVERGENT B0 ;  /* 0x0000000000007941 */ /* 0x000fea0003800200 */
.L_x_127:
[----:B------:R-:W-:Y:S01]  /*8be0*/  BAR.SYNC.DEFER_BLOCKING 0x1, 0x80 ;  /* 0x0042000000007b1d */ /* 0x000fe20000010000 */
[----:B------:R-:W-:Y:S01]  /*8bf0*/  UISETP.NE.AND UP0, UPT, UR52, -0x4, UPT ;  /* 0xfffffffc3400788c */ /* 0x000fe2000bf05270 */
[----:B------:R-:W-:Y:S08]  /*8c00*/  IADD3 R22, PT, PT, R22, 0x1, RZ ;  /* 0x0000000116167810 */ /* 0x000ff00007ffe0ff */
[----:B------:R-:W-:Y:S05]  /*8c10*/  BRA.U !UP0, `(.L_x_129) ;  /* 0x0000000108247547 */ /* 0x000fea000b800000 */
[----:B------:R-:W-:Y:S01]  /*8c20*/  ISETP.NE.AND P0, PT, R67, RZ, PT ;  /* 0x000000ff4300720c */ /* 0x000fe20003f05270 */
[----:B------:R-:W-:Y:S01]  /*8c30*/  IMAD.U32 R0, RZ, RZ, UR50 ;  /* 0x00000032ff007e24 */ /* 0x000fe2000f8e00ff */
[----:B------:R-:W-:Y:S04]  /*8c40*/  UIADD3 UR4, UPT, UPT, UR50, 0x1, URZ ;  /* 0x0000000132047890 */ /* 0x000fe8000fffe0ff */
[----:B------:R-:W-:Y:S04]  /*8c50*/  UISETP.NE.AND UP0, UPT, UR4, 0x4, UPT ;  /* 0x000000040400788c */ /* 0x000fe8000bf05270 */
[----:B------:R-:W-:Y:S03]  /*8c60*/  USEL UR50, UR4, URZ, UP0 ;  /* 0x000000ff04327287 */ /* 0x000fe60008000000 */
[----:B------:R-:W-:Y:S05]  /*8c70*/  @P0 LEA R0, R0, UR49, 0x3 ;  /* 0x0000003100000c11 */ /* 0x000fea000f8e18ff */
[----:B------:R-:W-:Y:S05]  /*8c80*/  @P0 VIADD R0, R0, 0xa0 ;  /* 0x000000a000000836 */ /* 0x000fea0000000000 */
[----:B------:R-:W-:Y:S04]  /*8c90*/  @P0 PRMT R0, R75, 0x654, R0 ;  /* 0x000006544b000816 */ /* 0x000fe80000000000 */
[----:B------:R3:W-:Y:S03]  /*8ca0*/  @P0 SYNCS.ARRIVE.TRANS64.RED.A1T0 RZ, [R0+URZ], RZ ;  /* 0x000000ff00ff09a7 */ /* 0x0007e600081004ff */
.L_x_129:
[----:B------:R-:W-:Y:S01]  /*8cb0*/  R2UR UR5, R44 ;  /* 0x000000002c0572ca */ /* 0x000fe200000e0000 */
[----:B------:R-:W-:Y:S01]  /*8cc0*/  UISETP.NE.AND UP0, UPT, UR62, URZ, UPT ;  /* 0x000000ff3e00728c */ /* 0x000fe2000bf05270 */
[----:B------:R-:W-:Y:S01]  /*8cd0*/  R2UR UR4, R45 ;  /* 0x000000002d0472ca */ /* 0x000fe200000e0000 */
[----:B------:R-:W-:Y:S01]  /*8ce0*/  UIADD3 UR52, UPT, UPT, UR52, 0x4, URZ ;  /* 0x0000000434347890 */ /* 0x000fe2000fffe0ff */
[----:B------:R-:W-:Y:S01]  /*8cf0*/  ISETP.NE.AND P0, PT, R22, 0x2, PT ;  /* 0x000000021600780c */ /* 0x000fe20003f05270 */
[----:B------:R-:W-:Y:S01]  /*8d00*/  UMOV UR54, UR63 ;  /* 0x0000003f00367c82 */ /* 0x000fe20008000000 */
[----:B------:R-:W-:Y:S02]  /*8d10*/  LOP3.LUT R46, R46, 0x1, RZ, 0x3c, !PT ;  /* 0x000000012e2e7812 */ /* 0x000fe400078e3cff */
[----:B---3--:R-:W-:Y:S02]  /*8d20*/  SEL R0, RZ, 0x1, P0 ;  /* 0x00000001ff007807 */ /* 0x008fe40000000000 */
[----:B------:R-:W-:Y:S02]  /*8d30*/  SEL R22, R22, RZ, P0 ;  /* 0x000000ff16167207 */ /* 0x000fe40000000000 */
[----:B------:R-:W-:Y:S01]  /*8d40*/  LOP3.LUT R47, R47, R0, RZ, 0x3c, !PT ;  /* 0x000000002f2f7212 */ /* 0x000fe200078e3cff */
[----:B------:R-:W-:Y:S02]  /*8d50*/  UIADD3 UR24, UPT, UPT, UR36, UR5, URZ ;  /* 0x0000000524187290 */ /* 0x000fe4000fffe0ff */
[----:B------:R-:W-:Y:S01]  /*8d60*/  UIADD3 UR51, UPT, UPT, UR37, UR4, URZ ;  /* 0x0000000425337290 */ /* 0x000fe2000fffe0ff */
[----:B------:R-:W-:Y:S11]  /*8d70*/  BRA.U UP0, `(.L_x_130) ;  /* 0xffffffcd00307547 */ /* 0x000ff6000b83ffff */
[----:B------:R-:W-:-:S13]  /*8d80*/  R2UR UR4, R59 ;  /* 0x000000003b0472ca */ /* 0x000fda00000e0000 */
[----:B------:R-:W-:-:S09]  /*8d90*/  UISETP.NE.AND UP0, UPT, UR4, URZ, UPT ;  /* 0x000000ff0400728c */ /* 0x000fd2000bf05270 */
[----:B------:R-:W-:Y:S05]  /*8da0*/  BRA.U !UP0, `(.L_x_131) ;  /* 0x0000000108487547 */ /* 0x000fea000b800000 */
[----:B------:R-:W3:Y:S02]  /*8db0*/  LDCU.64 UR4, c[0x0][0x990] ;  /* 0x00013200ff0477ac */ /* 0x000ee40008000a00 */
[----:B---3--:R-:W-:-:S04]  /*8dc0*/  UISETP.NE.U32.AND UP0, UPT, UR4, URZ, UPT ;  /* 0x000000ff0400728c */ /* 0x008fc8000bf05070 */
[----:B------:R-:W-:-:S09]  /*8dd0*/  UISETP.NE.AND.EX UP0, UPT, UR5, URZ, UPT, UP0 ;  /* 0x000000ff0500728c */ /* 0x000fd2000bf05300 */
[----:B------:R-:W-:Y:S05]  /*8de0*/  BRA.U UP0, `(.L_x_132) ;  /* 0x00000001000c7547 */ /* 0x000fea000b800000 */
[----:B------:R-:W-:-:S13]  /*8df0*/  FSETP.NEU.AND P0, PT, R27, RZ, PT ;  /* 0x000000ff1b00720b */ /* 0x000fda0003f0d000 */
[----:B------:R-:W-:Y:S05]  /*8e00*/  @!P0 EXIT ;  /* 0x000000000000894d */ /* 0x000fea0003800000 */
[----:B------:R-:W-:Y:S05]  /*8e10*/  BRA `(.L_x_131) ;  /* 0x00000000002c7947 */ /* 0x000fea0003800000 */
.L_x_132:
[----:B------:R-:W-:Y:S01]  /*8e20*/  ISETP.NE.AND P0, PT, R66, RZ, PT ;  /* 0x000000ff4200720c */ /* 0x000fe20003f05270 */
[----:B------:R-:W-:-:S12]  /*8e30*/  BSSY.RECONVERGENT B0, `(.L_x_131) ;  /* 0x0000009000007945 */ /* 0x000fd80003800200 */
[----:B------:R-:W-:Y:S05]  /*8e40*/  @P0 BRA `(.L_x_133) ;  /* 0x0000000000140947 */ /* 0x000fea0003800000 */
[----:B------:R-:W3:Y:S02]  /*8e50*/  LDCU.64 UR4, c[0x0][0x988] ;  /* 0x00013100ff0477ac */ /* 0x000ee40008000a00 */
[----:B---3--:R-:W-:-:S04]  /*8e60*/  ISETP.NE.U32.AND P0, PT, RZ, UR4, PT ;  /* 0x00000004ff007c0c */ /* 0x008fc8000bf05070 */
[----:B------:R-:W-:-:S13]  /*8e70*/  ISETP.NE.AND.EX P0, PT, RZ, UR5, PT, P0 ;  /* 0x00000005ff007c0c */ /* 0x000fda000bf05300 */
[----:B------:R-:W-:Y:S05]  /*8e80*/  @!P0 EXIT ;  /* 0x000000000000894d */ /* 0x000fea0003800000 */
[----:B------:R-:W-:Y:S05]  /*8e90*/  BRA `(.L_x_134) ;  /* 0x0000000000087947 */ /* 0x000fea0003800000 */
.L_x_133:
[----:B------:R-:W-:-:S13]  /*8ea0*/  FSETP.NEU.AND P0, PT, R27, RZ, PT ;  /* 0x000000ff1b00720b */ /* 0x000fda0003f0d000 */
[----:B------:R-:W-:Y:S05]  /*8eb0*/  @!P0 EXIT ;  /* 0x000000000000894d */ /* 0x000fea0003800000 */
.L_x_134:
[----:B------:R-:W-:Y:S05]  /*8ec0*/  BSYNC.RECONVERGENT B0 ;  /* 0x0000000000007941 */ /* 0x000fea0003800200 */
.L_x_131:
[----:B------:R-:W3:Y:S01]  /*8ed0*/  S2UR UR5, SR_CgaCtaId ;  /* 0x00000000000579c3 */ /* 0x000ee20000008800 */
[----:B------:R-:W-:Y:S01]  /*8ee0*/  ULEA UR4, UR50, UR49, 0x3 ;  /* 0x0000003132047291 */ /* 0x000fe2000f8e18ff */
[----:B------:R-:W-:-:S04]  /*8ef0*/  DEPBAR.LE SB0, 0x0 ;  /* 0x000080000000791a */ /* 0x000fc80000000000 */
[----:B------:R-:W-:-:S04]  /*8f00*/  UIADD3 UR4, UPT, UPT, UR4, 0xa0, URZ ;  /* 0x000000a004047890 */ /* 0x000fc8000fffe0ff */
[----:B---3--:R-:W-:-:S09]  /*8f10*/  UPRMT UR4, UR5, 0x654, UR4 ;  /* 0x0000065405047896 */ /* 0x008fd20008000004 */
[----:B------:R-:W-:Y:S01]  /*8f20*/  SYNCS.ARRIVE.TRANS64.RED.A1T0 RZ, [UR4], RZ ;  /* 0x000000ffffff79a7 */ /* 0x000fe20008100404 */
[----:B------:R-:W-:Y:S05]  /*8f30*/  EXIT ;  /* 0x000000000000794d */ /* 0x000fea0003800000 */
.L_x_25:
[----:B------:R-:W-:Y:S07]  /*8f40*/  MOV R0, UR17 ;  /* 0x0000001100007c02 */ /* 0x000fee0008000f00 */
.L_x_135:
[----:B--2---:R2:W4:Y:S02]  /*8f50*/  SYNCS.PHASECHK.TRANS64.TRYWAIT P0, [R0+URZ+0x40], R5 ;  /* 0x00004005000075a7 */ /* 0x00452400080011ff */
[----:B----4-:R-:W-:Y:S05]  /*8f60*/  @!P0 NANOSLEEP.SYNCS 0x989680 ;  /* 0x009896800000895d */ /* 0x010fea0003900000 */
[----:B------:R-:W4:Y:S02]  /*8f70*/  @!P0 SYNCS.PHASECHK.TRANS64 P0, [R0+URZ+0x40], R5 ;  /* 0x00004005000085a7 */ /* 0x000f2400080010ff */
[----:B----4-:R-:W-:Y:S05]  /*8f80*/  @!P0 BRA `(.L_x_135) ;  /* 0xfffffffc00f08947 */ /* 0x010fea000383ffff */
[----:B------:R-:W-:Y:S05]  /*8f90*/  BRA `(.L_x_24) ;  /* 0xffffff8800d47947 */ /* 0x000fea000383ffff */
.L_x_32:
[----:B------:R-:W-:Y:S07]  /*8fa0*/  MOV R0, UR9 ;  /* 0x0000000900007c02 */ /* 0x000fee0008000f00 */
.L_x_136:
[----:B--2---:R2:W4:Y:S02]  /*8fb0*/  SYNCS.PHASECHK.TRANS64.TRYWAIT P0, [R0+URZ+0x40], R5 ;  /* 0x00004005000075a7 */ /* 0x00452400080011ff */
[----:B----4-:R-:W-:Y:S05]  /*8fc0*/  @!P0 NANOSLEEP.SYNCS 0x989680 ;  /* 0x009896800000895d */ /* 0x010fea0003900000 */
[----:B------:R-:W4:Y:S02]  /*8fd0*/  @!P0 SYNCS.PHASECHK.TRANS64 P0, [R0+URZ+0x40], R5 ;  /* 0x00004005000085a7 */ /* 0x000f2400080010ff */
[----:B----4-:R-:W-:Y:S05]  /*8fe0*/  @!P0 BRA `(.L_x_136) ;  /* 0xfffffffc00f08947 */ /* 0x010fea000383ffff */
[----:B------:R-:W-:Y:S05]  /*8ff0*/  BRA `(.L_x_31) ;  /* 0xffffff9000907947 */ /* 0x000fea000383ffff */
.L_x_37:
[----:B-1----:R-:W-:-:S07]  /*9000*/  MOV R0, UR41 ;  /* 0x0000002900007c02 */ /* 0x002fce0008000f00 */
.L_x_137:
[----:B-1----:R1:W2:Y:S02]  /*9010*/  SYNCS.PHASECHK.TRANS64.TRYWAIT P0, [R0+URZ+0xd0], R4 ;  /* 0x0000d004000075a7 */ /* 0x0022a400080011ff */
[----:B--2---:R-:W-:Y:S05]  /*9020*/  @!P0 NANOSLEEP.SYNCS 0x989680 ;  /* 0x009896800000895d */ /* 0x004fea0003900000 */
[----:B------:R-:W2:Y:S02]  /*9030*/  @!P0 SYNCS.PHASECHK.TRANS64 P0, [R0+URZ+0xd0], R4 ;  /* 0x0000d004000085a7 */ /* 0x000ea400080010ff */
[----:B--2---:R-:W-:Y:S05]  /*9040*/  @!P0 BRA `(.L_x_137) ;  /* 0xfffffffc00f08947 */ /* 0x004fea000383ffff */
[----:B------:R-:W-:Y:S05]  /*9050*/  BRA `(.L_x_138) ;  /* 0xffffff9400a07947 */ /* 0x000fea000383ffff */
.L_x_41:
[----:B------:R-:W-:-:S07]  /*9060*/  MOV R0, UR4 ;  /* 0x0000000400007c02 */ /* 0x000fce0008000f00 */
.L_x_139:
[----:B-1----:R1:W2:Y:S02]  /*9070*/  SYNCS.PHASECHK.TRANS64.TRYWAIT P0, [R0+URZ], R2 ;  /* 0x00000002000075a7 */ /* 0x0022a400080011ff */
[----:B--2---:R-:W-:Y:S05]  /*9080*/  @!P0 NANOSLEEP.SYNCS 0x989680 ;  /* 0x009896800000895d */ /* 0x004fea0003900000 */
[----:B------:R-:W2:Y:S02]  /*9090*/  @!P0 SYNCS.PHASECHK.TRANS64 P0, [R0+URZ], R2 ;  /* 0x00000002000085a7 */ /* 0x000ea400080010ff */
[----:B--2---:R-:W-:Y:S05]  /*90a0*/  @!P0 BRA `(.L_x_139) ;  /* 0xfffffffc00f08947 */ /* 0x004fea000383ffff */
[----:B------:R-:W-:Y:S05]  /*90b0*/  BRA `(.L_x_140) ;  /* 0xffffff9c00347947 */ /* 0x000fea000383ffff */
.L_x_42:
[----:B------:R-:W-:-:S07]  /*90c0*/  MOV R0, UR5 ;  /* 0x0000000500007c02 */ /* 0x000fce0008000f00 */
.L_x_141:
[----:B-1----:R1:W2:Y:S02]  /*90d0*/  SYNCS.PHASECHK.TRANS64.TRYWAIT P0, [R0+URZ], R3 ;  /* 0x00000003000075a7 */ /* 0x0022a400080011ff */
[----:B--2---:R-:W-:Y:S05]  /*90e0*/  @!P0 NANOSLEEP.SYNCS 0x989680 ;  /* 0x009896800000895d */ /* 0x004fea0003900000 */
[----:B------:R-:W2:Y:S02]  /*90f0*/  @!P0 SYNCS.PHASECHK.TRANS64 P0, [R0+URZ], R3 ;  /* 0x00000003000085a7 */ /* 0x000ea400080010ff */
[----:B--2---:R-:W-:Y:S05]  /*9100*/  @!P0 BRA `(.L_x_141) ;  /* 0xfffffffc00f08947 */ /* 0x004fea000383ffff */
[----:B------:R-:W-:Y:S05]  /*9110*/  BRA `(.L_x_142) ;  /* 0xffffff9c00407947 */ /* 0x000fea000383ffff */
.L_x_43:
[----:B------:R-:W-:-:S07]  /*9120*/  MOV R0, UR5 ;  /* 0x0000000500007c02 */ /* 0x000fce0008000f00 */
.L_x_143:
[----:B-1----:R1:W2:Y:S02]  /*9130*/  SYNCS.PHASECHK.TRANS64.TRYWAIT P0, [R0+URZ], R3 ;  /* 0x00000003000075a7 */ /* 0x0022a400080011ff */
[----:B--2---:R-:W-:Y:S05]  /*9140*/  @!P0 NANOSLEEP.SYNCS 0x989680 ;  /* 0x009896800000895d */ /* 0x004fea0003900000 */
[----:B------:R-:W2:Y:S02]  /*9150*/  @!P0 SYNCS.PHASECHK.TRANS64 P0, [R0+URZ], R3 ;  /* 0x00000003000085a7 */ /* 0x000ea400080010ff */
[----:B--2---:R-:W-:Y:S05]  /*9160*/  @!P0 BRA `(.L_x_143) ;  /* 0xfffffffc00f08947 */ /* 0x004fea000383ffff */
[----:B------:R-:W-:Y:S05]  /*9170*/  BRA `(.L_x_144) ;  /* 0xffffff9c004c7947 */ /* 0x000fea000383ffff */
.L_x_44:
[----:B------:R-:W-:-:S07]  /*9180*/  MOV R0, UR5 ;  /* 0x0000000500007c02 */ /* 0x000fce0008000f00 */
.L_x_145:
[----:B-1----:R1:W2:Y:S02]  /*9190*/  SYNCS.PHASECHK.TRANS64.TRYWAIT P0, [R0+URZ], R3 ;  /* 0x00000003000075a7 */ /* 0x0022a400080011ff */
[----:B--2---:R-:W-:Y:S05]  /*91a0*/  @!P0 NANOSLEEP.SYNCS 0x989680 ;  /* 0x009896800000895d */ /* 0x004fea0003900000 */
[----:B------:R-:W2:Y:S02]  /*91b0*/  @!P0 SYNCS.PHASECHK.TRANS64 P0, [R0+URZ], R3 ;  /* 0x00000003000085a7 */ /* 0x000ea400080010ff */
[----:B--2---:R-:W-:Y:S05]  /*91c0*/  @!P0 BRA `(.L_x_145) ;  /* 0xfffffffc00f08947 */ /* 0x004fea000383ffff */
[----:B------:R-:W-:Y:S05]  /*91d0*/  BRA `(.L_x_146) ;  /* 0xffffff9c00587947 */ /* 0x000fea000383ffff */
.L_x_45:
[----:B------:R-:W-:-:S07]  /*91e0*/  MOV R0, UR5 ;  /* 0x0000000500007c02 */ /* 0x000fce0008000f00 */
.L_x_147:
[----:B-1----:R1:W2:Y:S02]  /*91f0*/  SYNCS.PHASECHK.TRANS64.TRYWAIT P0, [R0+URZ], R3 ;  /* 0x00000003000075a7 */ /* 0x0022a400080011ff */
[----:B--2---:R-:W-:Y:S05]  /*9200*/  @!P0 NANOSLEEP.SYNCS 0x989680 ;  /* 0x009896800000895d */ /* 0x004fea0003900000 */
[----:B------:R-:W2:Y:S02]  /*9210*/  @!P0 SYNCS.PHASECHK.TRANS64 P0, [R0+URZ], R3 ;  /* 0x00000003000085a7 */ /* 0x000ea400080010ff */
[----:B--2---:R-:W-:Y:S05]  /*9220*/  @!P0 BRA `(.L_x_147) ;  /* 0xfffffffc00f08947 */ /* 0x004fea000383ffff */
[----:B------:R-:W-:Y:S05]  /*9230*/  BRA `(.L_x_148) ;  /* 0xffffff9c00647947 */ /* 0x000fea000383ffff */
.L_x_46:
[----:B------:R-:W-:-:S07]  /*9240*/  MOV R0, UR5 ;  /* 0x0000000500007c02 */ /* 0x000fce0008000f00 */
.L_x_149:
[----:B-1----:R1:W2:Y:S02]  /*9250*/  SYNCS.PHASECHK.TRANS64.TRYWAIT P0, [R0+URZ], R3 ;  /* 0x00000003000075a7 */ /* 0x0022a400080011ff */
[----:B--2---:R-:W-:Y:S05]  /*9260*/  @!P0 NANOSLEEP.SYNCS 0x989680 ;  /* 0x009896800000895d */ /* 0x004fea0003900000 */
[----:B------:R-:W2:Y:S02]  /*9270*/  @!P0 SYNCS.PHASECHK.TRANS64 P0, [R0+URZ], R3 ;  /* 0x00000003000085a7 */ /* 0x000ea400080010ff */
[----:B--2---:R-:W-:Y:S05]  /*9280*/  @!P0 BRA `(.L_x_149) ;  /* 0xfffffffc00f08947 */ /* 0x004fea000383ffff */
[----:B------:R-:W-:Y:S05]  /*9290*/  BRA `(.L_x_150) ;  /* 0xffffff9c00707947 */ /* 0x000fea000383ffff */
.L_x_47:
[----:B------:R-:W-:-:S07]  /*92a0*/  MOV R0, UR5 ;  /* 0x0000000500007c02 */ /* 0x000fce0008000f00 */
.L_x_151:
[----:B-1----:R1:W2:Y:S02]  /*92b0*/  SYNCS.PHASECHK.TRANS64.TRYWAIT P0, [R0+URZ], R3 ;  /* 0x00000003000075a7 */ /* 0x0022a400080011ff */
[----:B--2---:R-:W-:Y:S05]  /*92c0*/  @!P0 NANOSLEEP.SYNCS 0x989680 ;  /* 0x009896800000895d */ /* 0x004fea0003900000 */
[----:B------:R-:W2:Y:S02]  /*92d0*/  @!P0 SYNCS.PHASECHK.TRANS64 P0, [R0+URZ], R3 ;  /* 0x00000003000085a7 */ /* 0x000ea400080010ff */
[----:B--2---:R-:W-:Y:S05]  /*92e0*/  @!P0 BRA `(.L_x_151) ;  /* 0xfffffffc00f08947 */ /* 0x004fea000383ffff */
[----:B------:R-:W-:Y:S05]  /*92f0*/  BRA `(.L_x_152) ;  /* 0xffffff9c007c7947 */ /* 0x000fea000383ffff */
.L_x_50:
[----:B------:R-:W-:-:S07]  /*9300*/  MOV R4, UR4 ;  /* 0x0000000400047c02 */ /* 0x000fce0008000f00 */
.L_x_153:
[----:B-1----:R1:W2:Y:S02]  /*9310*/  SYNCS.PHASECHK.TRANS64.TRYWAIT P1, [R4+URZ+0xd8], R6 ;  /* 0x0000d806040075a7 */ /* 0x0022a400080211ff */
[----:B--2---:R-:W-:Y:S05]  /*9320*/  @!P1 NANOSLEEP.SYNCS 0x989680 ;  /* 0x009896800000995d */ /* 0x004fea0003900000 */
[----:B------:R-:W2:Y:S02]  /*9330*/  @!P1 SYNCS.PHASECHK.TRANS64 P1, [R4+URZ+0xd8], R6 ;  /* 0x0000d806040095a7 */ /* 0x000ea400080210ff */
[----:B--2---:R-:W-:Y:S05]  /*9340*/  @!P1 BRA `(.L_x_153) ;  /* 0xfffffffc00f09947 */ /* 0x004fea000383ffff */
[----:B------:R-:W-:Y:S05]  /*9350*/  BRA `(.L_x_154) ;  /* 0xffffff9c00e87947 */ /* 0x000fea000383ffff */
.L_x_51:
[----:B-1----:R-:W-:-:S07]  /*9360*/  MOV R4, UR4 ;  /* 0x0000000400047c02 */ /* 0x002fce0008000f00 */
.L_x_155:
[----:B-1----:R1:W2:Y:S02]  /*9370*/  SYNCS.PHASECHK.TRANS64.TRYWAIT P1, [R4+URZ+0xd0], R5 ;  /* 0x0000d005040075a7 */ /* 0x0022a400080211ff */
[----:B--2---:R-:W-:Y:S05]  /*9380*/  @!P1 NANOSLEEP.SYNCS 0x989680 ;  /* 0x009896800000995d */ /* 0x004fea0003900000 */
[----:B------:R-:W2:Y:S02]  /*9390*/  @!P1 SYNCS.PHASECHK.TRANS64 P1, [R4+URZ+0xd0], R5 ;  /* 0x0000d005040095a7 */ /* 0x000ea400080210ff */
[----:B--2---:R-:W-:Y:S05]  /*93a0*/  @!P1 BRA `(.L_x_155) ;  /* 0xfffffffc00f09947 */ /* 0x004fea000383ffff */
[----:B------:R-:W-:Y:S05]  /*93b0*/  BRA `(.L_x_156) ;  /* 0xffffff9c00f07947 */ /* 0x000fea000383ffff */
.L_x_59:
[----:B------:R-:W-:-:S07]  /*93c0*/  MOV R2, UR20 ;  /* 0x0000001400027c02 */ /* 0x000fce0008000f00 */
.L_x_157:
[----:B-1----:R1:W2:Y:S02]  /*93d0*/  SYNCS.PHASECHK.TRANS64.TRYWAIT P0, [R2+URZ+0xd0], R4 ;  /* 0x0000d004020075a7 */ /* 0x0022a400080011ff */
[----:B--2---:R-:W-:Y:S05]  /*93e0*/  @!P0 NANOSLEEP.SYNCS 0x989680 ;  /* 0x009896800000895d */ /* 0x004fea0003900000 */
[----:B------:R-:W2:Y:S02]  /*93f0*/  @!P0 SYNCS.PHASECHK.TRANS64 P0, [R2+URZ+0xd0], R4 ;  /* 0x0000d004020085a7 */ /* 0x000ea400080010ff */
[----:B--2---:R-:W-:Y:S05]  /*9400*/  @!P0 BRA `(.L_x_157) ;  /* 0xfffffffc00f08947 */ /* 0x004fea000383ffff */
[----:B------:R-:W-:Y:S05]  /*9410*/  BRA `(.L_x_158) ;  /* 0xffffffa400847947 */ /* 0x000fea000383ffff */
.L_x_60:
[----:B------:R-:W-:-:S07]  /*9420*/  MOV R4, UR25 ;  /* 0x0000001900047c02 */ /* 0x000fce0008000f00 */
.L_x_159:
[----:B-1----:R1:W2:Y:S02]  /*9430*/  SYNCS.PHASECHK.TRANS64.TRYWAIT P0, [R4+URZ+0xf0], R2 ;  /* 0x0000f002040075a7 */ /* 0x0022a400080011ff */
[----:B--2---:R-:W-:Y:S05]  /*9440*/  @!P0 NANOSLEEP.SYNCS 0x989680 ;  /* 0x009896800000895d */ /* 0x004fea0003900000 */
[----:B------:R-:W2:Y:S02]  /*9450*/  @!P0 SYNCS.PHASECHK.TRANS64 P0, [R4+URZ+0xf0], R2 ;  /* 0x0000f002040085a7 */ /* 0x000ea400080010ff */
[----:B--2---:R-:W-:Y:S05]  /*9460*/  @!P0 BRA `(.L_x_159) ;  /* 0xfffffffc00f08947 */ /* 0x004fea000383ffff */
[----:B------:R-:W-:Y:S05]  /*9470*/  BRA `(.L_x_160) ;  /* 0xffffffa400a07947 */ /* 0x000fea000383ffff */
.L_x_63:
[----:B-1----:R-:W-:Y:S07]  /*9480*/  MOV R2, UR18 ;  /* 0x0000001200027c02 */ /* 0x002fee0008000f00 */
.L_x_161:
[----:B-1----:R1:W2:Y:S02]  /*9490*/  SYNCS.PHASECHK.TRANS64.TRYWAIT P0, [R2+URZ], R5 ;  /* 0x00000005020075a7 */ /* 0x0022a400080011ff */
[----:B--2---:R-:W-:Y:S05]  /*94a0*/  @!P0 NANOSLEEP.SYNCS 0x989680 ;  /* 0x009896800000895d */ /* 0x004fea0003900000 */
[----:B------:R-:W2:Y:S02]  /*94b0*/  @!P0 SYNCS.PHASECHK.TRANS64 P0, [R2+URZ], R5 ;  /* 0x00000005020085a7 */ /* 0x000ea400080010ff */
[----:B--2---:R-:W-:Y:S05]  /*94c0*/  @!P0 BRA `(.L_x_161) ;  /* 0xfffffffc00f08947 */ /* 0x004fea000383ffff */
[----:B------:R-:W-:Y:S05]  /*94d0*/  BRA `(.L_x_62) ;  /* 0xffffffa400c47947 */ /* 0x000fea000383ffff */
.L_x_66:
[----:B------:R-:W-:-:S07]  /*94e0*/  MOV R2, UR4 ;  /* 0x0000000400027c02 */ /* 0x000fce0008000f00 */
.L_x_162:
[----:B-1----:R1:W3:Y:S02]  /*94f0*/  SYNCS.PHASECHK.TRANS64.TRYWAIT P0, [R2+URZ], R3 ;  /* 0x00000003020075a7 */ /* 0x0022e400080011ff */
[----:B---3--:R-:W-:Y:S05]  /*9500*/  @!P0 NANOSLEEP.SYNCS 0x989680 ;  /* 0x009896800000895d */ /* 0x008fea0003900000 */
[----:B------:R-:W3:Y:S02]  /*9510*/  @!P0 SYNCS.PHASECHK.TRANS64 P0, [R2+URZ], R3 ;  /* 0x00000003020085a7 */ /* 0x000ee400080010ff */
[----:B---3--:R-:W-:Y:S05]  /*9520*/  @!P0 BRA `(.L_x_162) ;  /* 0xfffffffc00f08947 */ /* 0x008fea000383ffff */
[----:B------:R-:W-:Y:S05]  /*9530*/  BRA `(.L_x_163) ;  /* 0xffffffa800c07947 */ /* 0x000fea000383ffff */
.L_x_67:
[----:B------:R-:W-:-:S07]  /*9540*/  MOV R2, UR4 ;  /* 0x0000000400027c02 */ /* 0x000fce0008000f00 */
.L_x_164:
[----:B-1----:R1:W2:Y:S02]  /*9550*/  SYNCS.PHASECHK.TRANS64.TRYWAIT P0, [R2+URZ], R3 ;  /* 0x00000003020075a7 */ /* 0x0022a400080011ff */
[----:B--2---:R-:W-:Y:S05]  /*9560*/  @!P0 NANOSLEEP.SYNCS 0x989680 ;  /* 0x009896800000895d */ /* 0x004fea0003900000 */
[----:B------:R-:W2:Y:S02]  /*9570*/  @!P0 SYNCS.PHASECHK.TRANS64 P0, [R2+URZ], R3 ;  /* 0x00000003020085a7 */ /* 0x000ea400080010ff */
[----:B--2---:R-:W-:Y:S05]  /*9580*/  @!P0 BRA `(.L_x_164) ;  /* 0xfffffffc00f08947 */ /* 0x004fea000383ffff */
[----:B------:R-:W-:Y:S05]  /*9590*/  BRA `(.L_x_165) ;  /* 0xffffffa800cc7947 */ /* 0x000fea000383ffff */
.L_x_72:
[----:B------:R-:W-:Y:S07]  /*95a0*/  MOV R0, UR20 ;  /* 0x0000001400007c02 */ /* 0x000fee0008000f00 */
.L_x_166:
[----:B-1----:R1:W2:Y:S02]  /*95b0*/  SYNCS.PHASECHK.TRANS64.TRYWAIT P0, [R0+URZ+0xd0], R2 ;  /* 0x0000d002000075a7 */ /* 0x0022a400080011ff */
[----:B--2---:R-:W-:Y:S05]  /*95c0*/  @!P0 NANOSLEEP.SYNCS 0x989680 ;  /* 0x009896800000895d */ /* 0x004fea0003900000 */
[----:B------:R-:W2:Y:S02]  /*95d0*/  @!P0 SYNCS.PHASECHK.TRANS64 P0, [R0+URZ+0xd0], R2 ;  /* 0x0000d002000085a7 */ /* 0x000ea400080010ff */
[----:B--2---:R-:W-:Y:S05]  /*95e0*/  @!P0 BRA `(.L_x_166) ;  /* 0xfffffffc00f08947 */ /* 0x004fea000383ffff */
[----:B------:R-:W-:Y:S05]  /*95f0*/  BRA `(.L_x_167) ;  /* 0xffffffb0002c7947 */ /* 0x000fea000383ffff */
.L_x_75:
[----:B------:R-:W-:Y:S07]  /*9600*/  MOV R0, UR20 ;  /* 0x0000001400007c02 */ /* 0x000fee0008000f00 */
.L_x_168:
[----:B-1----:R1:W2:Y:S02]  /*9610*/  SYNCS.PHASECHK.TRANS64.TRYWAIT P2, [R0+URZ+0xc8], R2 ;  /* 0x0000c802000075a7 */ /* 0x0022a400080411ff */
[----:B--2---:R-:W-:Y:S05]  /*9620*/  @!P2 NANOSLEEP.SYNCS 0x989680 ;  /* 0x009896800000a95d */ /* 0x004fea0003900000 */
[----:B------:R-:W2:Y:S02]  /*9630*/  @!P2 SYNCS.PHASECHK.TRANS64 P2, [R0+URZ+0xc8], R2 ;  /* 0x0000c8020000a5a7 */ /* 0x000ea400080410ff */
[----:B--2---:R-:W-:Y:S05]  /*9640*/  @!P2 BRA `(.L_x_168) ;  /* 0xfffffffc00f0a947 */ /* 0x004fea000383ffff */
[----:B------:R-:W-:Y:S05]  /*9650*/  BRA `(.L_x_74) ;  /* 0xffffffb400907947 */ /* 0x000fea000383ffff */
.L_x_78:
[----:B------:R-:W-:Y:S07]  /*9660*/  MOV R2, UR20 ;  /* 0x0000001400027c02 */ /* 0x000fee0008000f00 */
.L_x_169:
[----:B-1----:R1:W2:Y:S02]  /*9670*/  SYNCS.PHASECHK.TRANS64.TRYWAIT P1, [R2+URZ+0xa0], R8 ;  /* 0x0000a008020075a7 */ /* 0x0022a400080211ff */
[----:B--2---:R-:W-:Y:S05]  /*9680*/  @!P1 NANOSLEEP.SYNCS 0x989680 ;  /* 0x009896800000995d */ /* 0x004fea0003900000 */
[----:B------:R-:W2:Y:S02]  /*9690*/  @!P1 SYNCS.PHASECHK.TRANS64 P1, [R2+URZ+0xa0], R8 ;  /* 0x0000a008020095a7 */ /* 0x000ea400080210ff */
[----:B--2---:R-:W-:Y:S05]  /*96a0*/  @!P1 BRA `(.L_x_169) ;  /* 0xfffffffc00f09947 */ /* 0x004fea000383ffff */
[----:B------:R-:W-:Y:S05]  /*96b0*/  BRA `(.L_x_170) ;  /* 0xffffffb800447947 */ /* 0x000fea000383ffff */
.L_x_79:
[----:B------:R-:W-:Y:S07]  /*96c0*/  MOV R2, UR20 ;  /* 0x0000001400027c02 */ /* 0x000fee0008000f00 */
.L_x_171:
[----:B-1----:R1:W2:Y:S02]  /*96d0*/  SYNCS.PHASECHK.TRANS64.TRYWAIT P1, [R2+URZ+0xa8], R8 ;  /* 0x0000a808020075a7 */ /* 0x0022a400080211ff */
[----:B--2---:R-:W-:Y:S05]  /*96e0*/  @!P1 NANOSLEEP.SYNCS 0x989680 ;  /* 0x009896800000995d */ /* 0x004fea0003900000 */
[----:B------:R-:W2:Y:S02]  /*96f0*/  @!P1 SYNCS.PHASECHK.TRANS64 P1, [R2+URZ+0xa8], R8 ;  /* 0x0000a808020095a7 */ /* 0x000ea400080210ff */
[----:B--2---:R-:W-:Y:S05]  /*9700*/  @!P1 BRA `(.L_x_171) ;  /* 0xfffffffc00f09947 */ /* 0x004fea000383ffff */
[----:B------:R-:W-:Y:S05]  /*9710*/  BRA `(.L_x_172) ;  /* 0xffffffb8008c7947 */ /* 0x000fea000383ffff */
.L_x_80:
[----:B------:R-:W-:Y:S07]  /*9720*/  MOV R2, UR20 ;  /* 0x0000001400027c02 */ /* 0x000fee0008000f00 */
.L_x_173:
[----:B-1----:R1:W2:Y:S02]  /*9730*/  SYNCS.PHASECHK.TRANS64.TRYWAIT P1, [R2+URZ+0xb0], R8 ;  /* 0x0000b008020075a7 */ /* 0x0022a400080211ff */
[----:B--2---:R-:W-:Y:S05]  /*9740*/  @!P1 NANOSLEEP.SYNCS 0x989680 ;  /* 0x009896800000995d */ /* 0x004fea0003900000 */
[----:B------:R-:W2:Y:S02]  /*9750*/  @!P1 SYNCS.PHASECHK.TRANS64 P1, [R2+URZ+0xb0], R8 ;  /* 0x0000b008020095a7 */ /* 0x000ea400080210ff */
[----:B--2---:R-:W-:Y:S05]  /*9760*/  @!P1 BRA `(.L_x_173) ;  /* 0xfffffffc00f09947 */ /* 0x004fea000383ffff */
[----:B------:R-:W-:Y:S05]  /*9770*/  BRA `(.L_x_174) ;  /* 0xffffffb800d47947 */ /* 0x000fea000383ffff */
.L_x_81:
[----:B------:R-:W-:Y:S07]  /*9780*/  MOV R0, UR20 ;  /* 0x0000001400007c02 */ /* 0x000fee0008000f00 */
.L_x_175:
[----:B-1----:R1:W2:Y:S02]  /*9790*/  SYNCS.PHASECHK.TRANS64.TRYWAIT P0, [R0+URZ+0xb8], R8 ;  /* 0x0000b808000075a7 */ /* 0x0022a400080011ff */
[----:B--2---:R-:W-:Y:S05]  /*97a0*/  @!P0 NANOSLEEP.SYNCS 0x989680 ;  /* 0x009896800000895d */ /* 0x004fea0003900000 */
[----:B------:R-:W2:Y:S02]  /*97b0*/  @!P0 SYNCS.PHASECHK.TRANS64 P0, [R0+URZ+0xb8], R8 ;  /* 0x0000b808000085a7 */ /* 0x000ea400080010ff */
[----:B--2---:R-:W-:Y:S05]  /*97c0*/  @!P0 BRA `(.L_x_175) ;  /* 0xfffffffc00f08947 */ /* 0x004fea000383ffff */
[----:B------:R-:W-:Y:S05]  /*97d0*/  BRA `(.L_x_176) ;  /* 0xffffffbc001c7947 */ /* 0x000fea000383ffff */
.L_x_83:
[----:B------:R-:W-:-:S07]  /*97e0*/  MOV R0, UR20 ;  /* 0x0000001400007c02 */ /* 0x000fce0008000f00 */
.L_x_177:
[----:B--2---:R2:W3:Y:S02]  /*97f0*/  SYNCS.PHASECHK.TRANS64.TRYWAIT P0, [R0+URZ+0xa0], R2 ;  /* 0x0000a002000075a7 */ /* 0x0044e400080011ff */
[----:B---3--:R-:W-:Y:S05]  /*9800*/  @!P0 NANOSLEEP.SYNCS 0x989680 ;  /* 0x009896800000895d */ /* 0x008fea0003900000 */
[----:B------:R-:W3:Y:S02]  /*9810*/  @!P0 SYNCS.PHASECHK.TRANS64 P0, [R0+URZ+0xa0], R2 ;  /* 0x0000a002000085a7 */ /* 0x000ee400080010ff */
[----:B---3--:R-:W-:Y:S05]  /*9820*/  @!P0 BRA `(.L_x_177) ;  /* 0xfffffffc00f08947 */ /* 0x008fea000383ffff */
[----:B------:R-:W-:Y:S05]  /*9830*/  BRA `(.L_x_178) ;  /* 0xffffffbc00807947 */ /* 0x000fea000383ffff */
.L_x_84:
[----:B--2---:R-:W-:-:S07]  /*9840*/  MOV R0, UR20 ;  /* 0x0000001400007c02 */ /* 0x004fce0008000f00 */
.L_x_179:
[----:B--2---:R2:W3:Y:S02]  /*9850*/  SYNCS.PHASECHK.TRANS64.TRYWAIT P0, [R0+URZ+0xa8], R2 ;  /* 0x0000a802000075a7 */ /* 0x0044e400080011ff */
[----:B---3--:R-:W-:Y:S05]  /*9860*/  @!P0 NANOSLEEP.SYNCS 0x989680 ;  /* 0x009896800000895d */ /* 0x008fea0003900000 */
[----:B------:R-:W3:Y:S02]  /*9870*/  @!P0 SYNCS.PHASECHK.TRANS64 P0, [R0+URZ+0xa8], R2 ;  /* 0x0000a802000085a7 */ /* 0x000ee400080010ff */
[----:B---3--:R-:W-:Y:S05]  /*9880*/  @!P0 BRA `(.L_x_179) ;  /* 0xfffffffc00f08947 */ /* 0x008fea000383ffff */
[----:B------:R-:W-:Y:S05]  /*9890*/  BRA `(.L_x_180) ;  /* 0xffffffbc00707947 */ /* 0x000fea000383ffff */
.L_x_85:
[----:B--2---:R-:W-:-:S07]  /*98a0*/  MOV R0, UR20 ;  /* 0x0000001400007c02 */ /* 0x004fce0008000f00 */
.L_x_181:
[----:B--2---:R2:W3:Y:S02]  /*98b0*/  SYNCS.PHASECHK.TRANS64.TRYWAIT P0, [R0+URZ+0xb0], R2 ;  /* 0x0000b002000075a7 */ /* 0x0044e400080011ff */
[----:B---3--:R-:W-:Y:S05]  /*98c0*/  @!P0 NANOSLEEP.SYNCS 0x989680 ;  /* 0x009896800000895d */ /* 0x008fea0003900000 */
[----:B------:R-:W3:Y:S02]  /*98d0*/  @!P0 SYNCS.PHASECHK.TRANS64 P0, [R0+URZ+0xb0], R2 ;  /* 0x0000b002000085a7 */ /* 0x000ee400080010ff */
[----:B---3--:R-:W-:Y:S05]  /*98e0*/  @!P0 BRA `(.L_x_181) ;  /* 0xfffffffc00f08947 */ /* 0x008fea000383ffff */
[----:B------:R-:W-:Y:S05]  /*98f0*/  BRA `(.L_x_182) ;  /* 0xffffffbc00607947 */ /* 0x000fea000383ffff */
.L_x_87:
[----:B------:R-:W-:Y:S07]  /*9900*/  MOV R0, UR49 ;  /* 0x0000003100007c02 */ /* 0x000fee0008000f00 */
.L_x_183:
[----:B-1----:R1:W2:Y:S02]  /*9910*/  SYNCS.PHASECHK.TRANS64.TRYWAIT P0, [R0+URZ+0xd0], R2 ;  /* 0x0000d002000075a7 */ /* 0x0022a400080011ff */
[----:B--2---:R-:W-:Y:S05]  /*9920*/  @!P0 NANOSLEEP.SYNCS 0x989680 ;  /* 0x009896800000895d */ /* 0x004fea0003900000 */
[----:B------:R-:W2:Y:S02]  /*9930*/  @!P0 SYNCS.PHASECHK.TRANS64 P0, [R0+URZ+0xd0], R2 ;  /* 0x0000d002000085a7 */ /* 0x000ea400080010ff */
[----:B--2---:R-:W-:Y:S05]  /*9940*/  @!P0 BRA `(.L_x_183) ;  /* 0xfffffffc00f08947 */ /* 0x004fea000383ffff */
[----:B------:R-:W-:Y:S05]  /*9950*/  BRA `(.L_x_184) ;  /* 0xffffffc000447947 */ /* 0x000fea000383ffff */
.L_x_98:
[----:B-1----:R-:W-:Y:S04]  /*9960*/  MOV R2, UR49 ;  /* 0x0000003100027c02 */ /* 0x002fe80008000f00 */
[----:B------:R1:W2:Y:S03]  /*9970*/  SYNCS.PHASECHK.TRANS64.TRYWAIT P1, [R2+URZ+0x80], R3 ;  /* 0x00008003020075a7 */ /* 0x0002a600080211ff */
[----:B--2---:R-:W-:Y:S05]  /*9980*/  @!P1 NANOSLEEP.SYNCS 0x989680 ;  /* 0x009896800000995d */ /* 0x004fea0003900000 */
[----:B------:R-:W2:Y:S02]  /*9990*/  @!P1 SYNCS.PHASECHK.TRANS64 P1, [R2+URZ+0x80], R3 ;  /* 0x00008003020095a7 */ /* 0x000ea400080210ff */
[----:B--2---:R-:W-:Y:S05]  /*99a0*/  @!P1 BRA `(.L_x_98) ;  /* 0xfffffffc00ec9947 */ /* 0x004fea000383ffff */
[----:B------:R-:W-:Y:S05]  /*99b0*/  BRA `(.L_x_97) ;  /* 0xffffffd000187947 */ /* 0x000fea000383ffff */
.L_x_100:
[----:B-1----:R1:W4:Y:S02]  /*99c0*/  SYNCS.PHASECHK.TRANS64.TRYWAIT P0, [R70+URZ+0xe0], R0 ;  /* 0x0000e000460075a7 */ /* 0x00232400080011ff */
[----:B----4-:R-:W-:Y:S05]  /*99d0*/  @!P0 NANOSLEEP.SYNCS 0x989680 ;  /* 0x009896800000895d */ /* 0x010fea0003900000 */
[----:B------:R-:W4:Y:S02]  /*99e0*/  @!P0 SYNCS.PHASECHK.TRANS64 P0, [R70+URZ+0xe0], R0 ;  /* 0x0000e000460085a7 */ /* 0x000f2400080010ff */
[----:B----4-:R-:W-:Y:S05]  /*99f0*/  @!P0 BRA `(.L_x_100) ;  /* 0xfffffffc00f08947 */ /* 0x010fea000383ffff */
[----:B------:R-:W-:Y:S05]  /*9a00*/  BRA `(.L_x_99) ;  /* 0xffffffd0003c7947 */ /* 0x000fea000383ffff */
.L_x_109:
[----:B---3--:R3:W4:Y:S02]  /*9a10*/  SYNCS.PHASECHK.TRANS64.TRYWAIT P0, [R4+URZ+0x80], R0 ;  /* 0x00008000040075a7 */ /* 0x00872400080011ff */
[----:B----4-:R-:W-:Y:S05]  /*9a20*/  @!P0 NANOSLEEP.SYNCS 0x989680 ;  /* 0x009896800000895d */ /* 0x010fea0003900000 */
[----:B------:R-:W4:Y:S02]  /*9a30*/  @!P0 SYNCS.PHASECHK.TRANS64 P0, [R4+URZ+0x80], R0 ;  /* 0x00008000040085a7 */ /* 0x000f2400080010ff */
[----:B----4-:R-:W-:Y:S05]  /*9a40*/  @!P0 BRA `(.L_x_109) ;  /* 0xfffffffc00f08947 */ /* 0x010fea000383ffff */
[----:B------:R-:W-:Y:S05]  /*9a50*/  BRA `(.L_x_108) ;  /* 0xffffffd800347947 */ /* 0x000fea000383ffff */
.L_x_117:
[----:B-1----:R1:W4:Y:S02]  /*9a60*/  SYNCS.PHASECHK.TRANS64.TRYWAIT P0, [R2+URZ+0x80], R4 ;  /* 0x00008004020075a7 */ /* 0x00232400080011ff */
[----:B----4-:R-:W-:Y:S05]  /*9a70*/  @!P0 NANOSLEEP.SYNCS 0x989680 ;  /* 0x009896800000895d */ /* 0x010fea0003900000 */
[----:B------:R-:W4:Y:S02]  /*9a80*/  @!P0 SYNCS.PHASECHK.TRANS64 P0, [R2+URZ+0x80], R4 ;  /* 0x00008004020085a7 */ /* 0x000f2400080010ff */
[----:B----4-:R-:W-:Y:S05]  /*9a90*/  @!P0 BRA `(.L_x_117) ;  /* 0xfffffffc00f08947 */ /* 0x010fea000383ffff */
[----:B------:R-:W-:Y:S05]  /*9aa0*/  BRA `(.L_x_116) ;  /* 0xffffffe0004c7947 */ /* 0x000fea000383ffff */
.L_x_125:
[----:B---3--:R3:W4:Y:S02]  /*9ab0*/  SYNCS.PHASECHK.TRANS64.TRYWAIT P0, [R3+URZ+0x80], R0 ;  /* 0x00008000030075a7 */ /* 0x00872400080011ff */
[----:B----4-:R-:W-:Y:S05]  /*9ac0*/  @!P0 NANOSLEEP.SYNCS 0x989680 ;  /* 0x009896800000895d */ /* 0x010fea0003900000 */
[----:B------:R-:W4:Y:S02]  /*9ad0*/  @!P0 SYNCS.PHASECHK.TRANS64 P0, [R3+URZ+0x80], R0 ;  /* 0x00008000030085a7 */ /* 0x000f2400080010ff */
[----:B----4-:R-:W-:Y:S05]  /*9ae0*/  @!P0 BRA `(.L_x_125) ;  /* 0xfffffffc00f08947 */ /* 0x010fea000383ffff */
[----:B------:R-:W-:Y:S05]  /*9af0*/  BRA `(.L_x_124) ;  /* 0xffffffe800607947 */ /* 0x000fea000383ffff */
        .weak           $__internal_0_$__cuda_sm10x_tcgen05_guardrail_trap_col_being_dealloced_not_returned_by_alloc
        .type           $__internal_0_$__cuda_sm10x_tcgen05_guardrail_trap_col_being_dealloced_not_returned_by_alloc,@function
        .size           $__internal_0_$__cuda_sm10x_tcgen05_guardrail_trap_col_being_dealloced_not_returned_by_alloc,($__internal_1_$__cuda_sm10x_tcgen05_guardrail_trap_phase_invalid_during_alloc - $__internal_0_$__cuda_sm10x_tcgen05_guardrail_trap_col_being_dealloced_not_returned_by_alloc)
$__internal_0_$__cuda_sm10x_tcgen05_guardrail_trap_col_being_dealloced_not_returned_by_alloc:
[----:B------:R-:W-:Y:S05]  /*9b00*/  BPT.TRAP 0x1 ;  /* 0x000000040000795c */ /* 0x000fea0000300000 */
[----:B------:R-:W-:-:S04]  /*9b10*/  HFMA2 R3, -RZ, RZ, 0, 0 ;  /* 0x00000000ff037431 */ /* 0x000fc800000001ff */
[----:B------:R-:W-:Y:S05]  /*9b20*/  RET.REL.NODEC R2 `(_ZN7cutlass13device_kernelINS_4conv6kernel13ConvUniversalINS1_16ConvProblemShapeILNS1_8OperatorE1ELi3EEENS1_10collective14CollectiveConvINS1_47MainloopSm100TmaUmmaWarpSpecializedImplicitGemmILS5_1ELi8ELi3ELi1ELi2EN4cute5tupleIJNSA_1CILi2EEENSC_ILi1EEESE_EEEEENSB_IJNSC_ILi64EEENSC_ILi128EEENSB_IJSH_EEEEEENS_6half_tESL_NSA_8TiledMMAINSA_8MMA_AtomIJNSA_20SM100_MMA_F16BF16_SSISL_SL_fLi64ELi128ELNSA_4UMMA5MajorE0ELSQ_1ELNSP_7ScaleInE0ELSR_0EEEEEENSA_6LayoutINSB_IJSE_SE_SE_EEENSB_IJNSC_ILi0EEESW_SW_EEEEENSB_IJNSA_10UnderscoreESZ_SZ_EEEEENS7_6detail27Sm100ImplicitGemmTileTraitsINSA_20SM90_TMA_LOAD_IM2COLENSA_14ComposedLayoutINSA_7SwizzleILi3ELi4ELi3EEENSA_18smem_ptr_flag_bitsILi16EEENSU_INSB_IJNSC_ILi8EEESH_EEENSB_IJSH_SE_EEEEEEEvEENS13_INSA_23SM90_TMA_LOAD_MULTICASTENS15_IS17_S19_NSU_INSB_IJSH_S1A_EEENSB_IJSE_SH_EEEEEEEvEEEENS_8epilogue10collective18CollectiveEpilogueINS1N_23Sm100TmaWarpSpecializedILi4ELi2ELi16ELb1ELb0EEEJSK_NSB_IJNSU_ISH_SE_EENSU_INSC_ILi32EEESE_EEEEESL_NSB_IJNSB_IJllllEEESE_SW_EEESL_S1X_NS1N_6fusion15FusionCallbacksIS1R_NS1Y_17LinearCombinationISL_fSL_fLNS_15FloatRoundStyleE2EEESK_S1V_JEEENSA_5SM1004TMEM4LOAD26SM100_TMEM_LOAD_16dp256b4xES14_NS15_INS16_ILi2ELi4ELi3EEES19_NSU_INSB_IJS1A_S1T_EEENSB_IJS1T_SE_EEEEEEENSA_17SM75_U32x4_LDSM_NENSA_21SM90_TMA_STORE_IM2COLES2C_NSA_17SM90_U32x4_STSM_NENSA_39AutoVectorizingCopyWithAssumedAlignmentILi128EEEEEEvvEEEEvNT_6ParamsE) ;  /* 0xffffff6402347950 */ /* 0x000fea0003c3ffff */
        .weak           $__internal_1_$__cuda_sm10x_tcgen05_guardrail_trap_phase_invalid_during_alloc
        .type           $__internal_1_$__cuda_sm10x_tcgen05_guardrail_trap_phase_invalid_during_alloc,@function
        .size           $__internal_1_$__cuda_sm10x_tcgen05_guardrail_trap_phase_invalid_during_alloc,($__internal_2_$__cuda_sm10x_tcgen05_guardrail_trap_unallocated_columns_being_dealloced - $__internal_1_$__cuda_sm10x_tcgen05_guardrail_trap_phase_invalid_during_alloc)
$__internal_1_$__cuda_sm10x_tcgen05_guardrail_trap_phase_invalid_during_alloc:
[----:B------:R-:W-:Y:S05]  /*9b30*/  BPT.TRAP 0x1 ;  /* 0x000000040000795c */ /* 0x000fea0000300000 */
[----:B------:R-:W-:-:S04]  /*9b40*/  MOV R5, 0x0 ;  /* 0x0000000000057802 */ /* 0x000fc80000000f00 */
[----:B------:R-:W-:Y:S05]  /*9b50*/  RET.REL.NODEC R4 `(_ZN7cutlass13device_kernelINS_4conv6kernel13ConvUniversalINS1_16ConvProblemShapeILNS1_8OperatorE1ELi3EEENS1_10collective14CollectiveConvINS1_47MainloopSm100TmaUmmaWarpSpecializedImplicitGemmILS5_1ELi8ELi3ELi1ELi2EN4cute5tupleIJNSA_1CILi2EEENSC_ILi1EEESE_EEEEENSB_IJNSC_ILi64EEENSC_ILi128EEENSB_IJSH_EEEEEENS_6half_tESL_NSA_8TiledMMAINSA_8MMA_AtomIJNSA_20SM100_MMA_F16BF16_SSISL_SL_fLi64ELi128ELNSA_4UMMA5MajorE0ELSQ_1ELNSP_7ScaleInE0ELSR_0EEEEEENSA_6LayoutINSB_IJSE_SE_SE_EEENSB_IJNSC_ILi0EEESW_SW_EEEEENSB_IJNSA_10UnderscoreESZ_SZ_EEEEENS7_6detail27Sm100ImplicitGemmTileTraitsINSA_20SM90_TMA_LOAD_IM2COLENSA_14ComposedLayoutINSA_7SwizzleILi3ELi4ELi3EEENSA_18smem_ptr_flag_bitsILi16EEENSU_INSB_IJNSC_ILi8EEESH_EEENSB_IJSH_SE_EEEEEEEvEENS13_INSA_23SM90_TMA_LOAD_MULTICASTENS15_IS17_S19_NSU_INSB_IJSH_S1A_EEENSB_IJSE_SH_EEEEEEEvEEEENS_8epilogue10collective18CollectiveEpilogueINS1N_23Sm100TmaWarpSpecializedILi4ELi2ELi16ELb1ELb0EEEJSK_NSB_IJNSU_ISH_SE_EENSU_INSC_ILi32EEESE_EEEEESL_NSB_IJNSB_IJllllEEESE_SW_EEESL_S1X_NS1N_6fusion15FusionCallbacksIS1R_NS1Y_17LinearCombinationISL_fSL_fLNS_15FloatRoundStyleE2EEESK_S1V_JEEENSA_5SM1004TMEM4LOAD26SM100_TMEM_LOAD_16dp256b4xES14_NS15_INS16_ILi2ELi4ELi3EEES19_NSU_INSB_IJS1A_S1T_EEENSB_IJS1T_SE_EEEEEEENSA_17SM75_U32x4_LDSM_NENSA_21SM90_TMA_STORE_IM2COLES2C_NSA_17SM90_U32x4_STSM_NENSA_39AutoVectorizingCopyWithAssumedAlignmentILi128EEEEEEvvEEEEvNT_6ParamsE) ;  /* 0xffffff6404287950 */ /* 0x000fea0003c3ffff */
        .weak           $__internal_2_$__cuda_sm10x_tcgen05_guardrail_trap_unallocated_columns_being_dealloced
        .type           $__internal_2_$__cuda_sm10x_tcgen05_guardrail_trap_unallocated_columns_being_dealloced,@function
        .size           $__internal_2_$__cuda_sm10x_tcgen05_guardrail_trap_unallocated_columns_being_dealloced,(.L_x_186 - $__internal_2_$__cuda_sm10x_tcgen05_guardrail_trap_unallocated_columns_being_dealloced)
$__internal_2_$__cuda_sm10x_tcgen05_guardrail_trap_unallocated_columns_being_dealloced:
[----:B------:R-:W-:Y:S05]  /*9b60*/  BPT.TRAP 0x1 ;  /* 0x000000040000795c */ /* 0x000fea0000300000 */
[----:B------:R-:W-:-:S04]  /*9b70*/  HFMA2 R3, -RZ, RZ, 0, 0 ;  /* 0x00000000ff037431 */ /* 0x000fc800000001ff */
[----:B------:R-:W-:Y:S05]  /*9b80*/  RET.REL.NODEC R2 `(_ZN7cutlass13device_kernelINS_4conv6kernel13ConvUniversalINS1_16ConvProblemShapeILNS1_8OperatorE1ELi3EEENS1_10collective14CollectiveConvINS1_47MainloopSm100TmaUmmaWarpSpecializedImplicitGemmILS5_1ELi8ELi3ELi1ELi2EN4cute5tupleIJNSA_1CILi2EEENSC_ILi1EEESE_EEEEENSB_IJNSC_ILi64EEENSC_ILi128EEENSB_IJSH_EEEEEENS_6half_tESL_NSA_8TiledMMAINSA_8MMA_AtomIJNSA_20SM100_MMA_F16BF16_SSISL_SL_fLi64ELi128ELNSA_4UMMA5MajorE0ELSQ_1ELNSP_7ScaleInE0ELSR_0EEEEEENSA_6LayoutINSB_IJSE_SE_SE_EEENSB_IJNSC_ILi0EEESW_SW_EEEEENSB_IJNSA_10UnderscoreESZ_SZ_EEEEENS7_6detail27Sm100ImplicitGemmTileTraitsINSA_20SM90_TMA_LOAD_IM2COLENSA_14ComposedLayoutINSA_7SwizzleILi3ELi4ELi3EEENSA_18smem_ptr_flag_bitsILi16EEENSU_INSB_IJNSC_ILi8EEESH_EEENSB_IJSH_SE_EEEEEEEvEENS13_INSA_23SM90_TMA_LOAD_MULTICASTENS15_IS17_S19_NSU_INSB_IJSH_S1A_EEENSB_IJSE_SH_EEEEEEEvEEEENS_8epilogue10collective18CollectiveEpilogueINS1N_23Sm100TmaWarpSpecializedILi4ELi2ELi16ELb1ELb0EEEJSK_NSB_IJNSU_ISH_SE_EENSU_INSC_ILi32EEESE_EEEEESL_NSB_IJNSB_IJllllEEESE_SW_EEESL_S1X_NS1N_6fusion15FusionCallbacksIS1R_NS1Y_17LinearCombinationISL_fSL_fLNS_15FloatRoundStyleE2EEESK_S1V_JEEENSA_5SM1004TMEM4LOAD26SM100_TMEM_LOAD_16dp256b4xES14_NS15_INS16_ILi2ELi4ELi3EEES19_NSU_INSB_IJS1A_S1T_EEENSB_IJS1T_SE_EEEEEEENSA_17SM75_U32x4_LDSM_NENSA_21SM90_TMA_STORE_IM2COLES2C_NSA_17SM90_U32x4_STSM_NENSA_39AutoVectorizingCopyWithAssumedAlignmentILi128EEEEEEvvEEEEvNT_6ParamsE) ;  /* 0xffffff64021c7950 */ /* 0x000fea0003c3ffff */
.L_x_185:
[----:B------:R-:W-:-:S00]  /*9b90*/  BRA `(.L_x_185) ;  /* 0xfffffffc00fc7947 */ /* 0x000fc0000383ffff */
[----:B------:R-:W-:-:S00]  /*9ba0*/  NOP ;  /* 0x0000000000007918 */ /* 0x000fc00000000000 */
        /* <DEDUP_REMOVED lines=13> */
.L_x_186:


//--------------------- .nv.global.init           --------------------------
	.section	.nv.global.init,"aw",@progbits
.nv.global.init:
	.type		$str$29,@object
	.size		$str$29,($str$30 - $str$29)
$str$29:
        /*0000*/ 	.byte	0x28, 0x61, 0x64, 0x64, 0x72, 0x65, 0x73, 0x73, 0x20, 0x26, 0x20, 0x6d, 0x61, 0x73, 0x6b, 0x29
        /*0010*/ 	.byte	0x20, 0x3d, 0x3d, 0x20, 0x30, 0x00
	.type		$str$30,@object
	.size		$str$30,($str$28 - $str$30)
$str$30:
        /*0016*/ 	.byte	0x2f, 0x74, 0x6d, 0x70, 0x2f, 0x63, 0x75, 0x74, 0x6c, 0x61, 0x73, 0x73, 0x5f, 0x73, 0x77, 0x65
        /*0026*/ 	.byte	0x65, 0x70, 0x5f, 0x73, 0x72, 0x63, 0x2f, 0x69, 0x6e, 0x63, 0x6c, 0x75, 0x64, 0x65, 0x2f, 0x63
        /*0036*/ 	.byte	0x75, 0x74, 0x65, 0x2f, 0x70, 0x6f, 0x69, 0x6e, 0x74, 0x65, 0x72, 0x5f, 0x66, 0x6c, 0x61, 0x67
        /*0046*/ 	.byte	0x67, 0x65, 0x64, 0x2e, 0x68, 0x70, 0x70, 0x00
	.type		$str$28,@object
	.size		$str$28,($str$27 - $str$28)
$str$28:
        /*004e*/ 	.byte	0x2f, 0x74, 0x6d, 0x70, 0x2f, 0x63, 0x75, 0x74, 0x6c, 0x61, 0x73, 0x73, 0x5f, 0x73, 0x77, 0x65
        /*005e*/ 	.byte	0x65, 0x70, 0x5f, 0x73, 0x72, 0x63, 0x2f, 0x69, 0x6e, 0x63, 0x6c, 0x75, 0x64, 0x65, 0x2f, 0x63
        /*006e*/ 	.byte	0x75, 0x74, 0x65, 0x2f, 0x61, 0x74, 0x6f, 0x6d, 0x2f, 0x63, 0x6f, 0x70, 0x79, 0x5f, 0x74, 0x72
        /*007e*/ 	.byte	0x61, 0x69, 0x74, 0x73, 0x5f, 0x73, 0x6d, 0x31, 0x30, 0x30, 0x2e, 0x68, 0x70, 0x70, 0x00
	.type		$str$27,@object
	.size		$str$27,(__unnamed_1 - $str$27)
$str$27:
        /*008d*/ 	.byte	0x28, 0x28, 0x75, 0x69, 0x6e, 0x74, 0x33, 0x32, 0x5f, 0x74, 0x28, 0x74, 0x68, 0x72, 0x65, 0x61
        /*009d*/ 	.byte	0x64, 0x49, 0x64, 0x78, 0x2e, 0x78, 0x29, 0x20, 0x2f, 0x20, 0x33, 0x32, 0x29, 0x20, 0x25, 0x20
        /*00ad*/ 	.byte	0x34, 0x29, 0x20, 0x3d, 0x3d, 0x20, 0x28, 0x28, 0x28, 0x74, 0x6d, 0x65, 0x6d, 0x5f, 0x61, 0x64
        /*00bd*/ 	.byte	0x64, 0x72, 0x20, 0x3e, 0x3e, 0x20, 0x31, 0x36, 0x29, 0x20, 0x2f, 0x20, 0x33, 0x32, 0x29, 0x20
        /*00cd*/ 	.byte	0x25, 0x20, 0x34, 0x29, 0x00
	.type		__unnamed_1,@object
	.size		__unnamed_1,(__unnamed_2 - __unnamed_1)
__unnamed_1:
        /*00d2*/ 	.byte	0x61, 0x75, 0x74, 0x6f, 0x20, 0x63, 0x75, 0x74, 0x65, 0x3a, 0x3a, 0x61, 0x73, 0x5f, 0x70, 0x6f
        /* <DEDUP_REMOVED lines=24> */
        /*0262*/ 	.byte	0x3e, 0x3e, 0x3e, 0x5d, 0x00
	.type		__unnamed_2,@object
	.size		__unnamed_2,(.L_2 - __unnamed_2)
__unnamed_2:
        /* <DEDUP_REMOVED lines=46> */
.L_2:


//--------------------- .nv.shared._ZN7cutlass13device_kernelINS_4conv6kernel13ConvUniversalINS1_16ConvProblemShapeILNS1_8OperatorE1ELi3EEENS1_10collective14CollectiveConvINS1_47MainloopSm100TmaUmmaWarpSpecializedImplicitGemmILS5_1ELi8ELi3ELi1ELi2EN4cute5tupleIJNSA_1CILi2EEENSC_ILi1EEESE_EEEEENSB_IJNSC_ILi64EEENSC_ILi128EEENSB_IJSH_EEEEEENS_6half_tESL_NSA_8TiledMMAINSA_8MMA_AtomIJNSA_20SM100_MMA_F16BF16_SSISL_SL_fLi64ELi128ELNSA_4UMMA5MajorE0ELSQ_1ELNSP_7ScaleInE0ELSR_0EEEEEENSA_6LayoutINSB_IJSE_SE_SE_EEENSB_IJNSC_ILi0EEESW_SW_EEEEENSB_IJNSA_10UnderscoreESZ_SZ_EEEEENS7_6detail27Sm100ImplicitGemmTileTraitsINSA_20SM90_TMA_LOAD_IM2COLENSA_14ComposedLayoutINSA_7SwizzleILi3ELi4ELi3EEENSA_18smem_ptr_flag_bitsILi16EEENSU_INSB_IJNSC_ILi8EEESH_EEENSB_IJSH_SE_EEEEEEEvEENS13_INSA_23SM90_TMA_LOAD_MULTICASTENS15_IS17_S19_NSU_INSB_IJSH_S1A_EEENSB_IJSE_SH_EEEEEEEvEEEENS_8epilogue10collective18CollectiveEpilogueINS1N_23Sm100TmaWarpSpecializedILi4ELi2ELi16ELb1ELb0EEEJSK_NSB_IJNSU_ISH_SE_EENSU_INSC_ILi32EEESE_EEEEESL_NSB_IJNSB_IJllllEEESE_SW_EEESL_S1X_NS1N_6fusion15FusionCallbacksIS1R_NS1Y_17LinearCombinationISL_fSL_fLNS_15FloatRoundStyleE2EEESK_S1V_JEEENSA_5SM1004TMEM4LOAD26SM100_TMEM_LOAD_16dp256b4xES14_NS15_INS16_ILi2ELi4ELi3EEES19_NSU_INSB_IJS1A_S1T_EEENSB_IJS1T_SE_EEEEEEENSA_17SM75_U32x4_LDSM_NENSA_21SM90_TMA_STORE_IM2COLES2C_NSA_17SM90_U32x4_STSM_NENSA_39AutoVectorizingCopyWithAssumedAlignmentILi128EEEEEEvvEEEEvNT_6ParamsE --------------------------
	.section	.nv.shared._ZN7cutlass13device_kernelINS_4conv6kernel13ConvUniversalINS1_16ConvProblemShapeILNS1_8OperatorE1ELi3EEENS1_10collective14CollectiveConvINS1_47MainloopSm100TmaUmmaWarpSpecializedImplicitGemmILS5_1ELi8ELi3ELi1ELi2EN4cute5tupleIJNSA_1CILi2EEENSC_ILi1EEESE_EEEEENSB_IJNSC_ILi64EEENSC_ILi128EEENSB_IJSH_EEEEEENS_6half_tESL_NSA_8TiledMMAINSA_8MMA_AtomIJNSA_20SM100_MMA_F16BF16_SSISL_SL_fLi64ELi128ELNSA_4UMMA5MajorE0ELSQ_1ELNSP_7ScaleInE0ELSR_0EEEEEENSA_6LayoutINSB_IJSE_SE_SE_EEENSB_IJNSC_ILi0EEESW_SW_EEEEENSB_IJNSA_10UnderscoreESZ_SZ_EEEEENS7_6detail27Sm100ImplicitGemmTileTraitsINSA_20SM90_TMA_LOAD_IM2COLENSA_14ComposedLayoutINSA_7SwizzleILi3ELi4ELi3EEENSA_18smem_ptr_flag_bitsILi16EEENSU_INSB_IJNSC_ILi8EEESH_EEENSB_IJSH_SE_EEEEEEEvEENS13_INSA_23SM90_TMA_LOAD_MULTICASTENS15_IS17_S19_NSU_INSB_IJSH_S1A_EEENSB_IJSE_SH_EEEEEEEvEEEENS_8epilogue10collective18CollectiveEpilogueINS1N_23Sm100TmaWarpSpecializedILi4ELi2ELi16ELb1ELb0EEEJSK_NSB_IJNSU_ISH_SE_EENSU_INSC_ILi32EEESE_EEEEESL_NSB_IJNSB_IJllllEEESE_SW_EEESL_S1X_NS1N_6fusion15FusionCallbacksIS1R_NS1Y_17LinearCombinationISL_fSL_fLNS_15FloatRoundStyleE2EEESK_S1V_JEEENSA_5SM1004TMEM4LOAD26SM100_TMEM_LOAD_16dp256b4xES14_NS15_INS16_ILi2ELi4ELi3EEES19_NSU_INSB_IJS1A_S1T_EEENSB_IJS1T_SE_EEEEEEENSA_17SM75_U32x4_LDSM_NENSA_21SM90_TMA_STORE_IM2COLES2C_NSA_17SM90_U32x4_STSM_NENSA_39AutoVectorizingCopyWithAssumedAlignmentILi128EEEEEEvvEEEEvNT_6ParamsE,"aw",@nobits
	.sectionflags	@""
	.align	16
	.zero		1024


//--------------------- .nv.shared.reserved.0     --------------------------
	.section	.nv.shared.reserved.0,"aw",@nobits
	.weak		__nv_reservedSMEM_offset_0_alias
	.size		__nv_reservedSMEM_offset_0_alias, 0, 64
	.other		__nv_reservedSMEM_offset_0_alias,@"STO_CUDA_RESERVED_SHARED STV_DEFAULT"
__nv_reservedSMEM_offset_0_alias:
	.zero		0
.nv.shared.reserved.0:
	.zero		64
	.weak		__nv_reservedSMEM_tcgen05_partition
	.type		__nv_reservedSMEM_tcgen05_partition,@object
	.size		__nv_reservedSMEM_tcgen05_partition,(.L_0 - __nv_reservedSMEM_tcgen05_partition)
__nv_reservedSMEM_tcgen05_partition:
	.zero		32
.L_0:


//--------------------- .nv.global                --------------------------
	.section	.nv.global,"aw",@nobits
.nv.global:
	.type		_ZN39_INTERNAL_d276f43f_4_k_cu_68507b3d_42884cute1_E,@object
	.size		_ZN39_INTERNAL_d276f43f_4_k_cu_68507b3d_42884cute1_E,(_ZN39_INTERNAL_d276f43f_4_k_cu_68507b3d_42884cuda3std3__45__cpo6cbeginE - _ZN39_INTERNAL_d276f43f_4_k_cu_68507b3d_42884cute1_E)
_ZN39_INTERNAL_d276f43f_4_k_cu_68507b3d_42884cute1_E:
	.zero		1
	.type		_ZN39_INTERNAL_d276f43f_4_k_cu_68507b3d_42884cuda3std3__45__cpo6cbeginE,@object
	.size		_ZN39_INTERNAL_d276f43f_4_k_cu_68507b3d_42884cuda3std3__45__cpo6cbeginE,(_ZN39_INTERNAL_d276f43f_4_k_cu_68507b3d_42884cuda3std3__48in_placeE - _ZN39_INTERNAL_d276f43f_4_k_cu_68507b3d_42884cuda3std3__45__cpo6cbeginE)
_ZN39_INTERNAL_d276f43f_4_k_cu_68507b3d_42884cuda3std3__45__cpo6cbeginE:
	.zero		1
	.type		_ZN39_INTERNAL_d276f43f_4_k_cu_68507b3d_42884cuda3std3__48in_placeE,@object
	.size		_ZN39_INTERNAL_d276f43f_4_k_cu_68507b3d_42884cuda3std3__48in_placeE,(_ZN39_INTERNAL_d276f43f_4_k_cu_68507b3d_42884cuda3std6ranges3__45__cpo9iter_moveE - _ZN39_INTERNAL_d276f43f_4_k_cu_68507b3d_42884cuda3std3__48in_placeE)
_ZN39_INTERNAL_d276f43f_4_k_cu_68507b3d_42884cuda3std3__48in_placeE:
	.zero		1
	.type		_ZN39_INTERNAL_d276f43f_4_k_cu_68507b3d_42884cuda3std6ranges3__45__cpo9iter_moveE,@object
	.size		_ZN39_INTERNAL_d276f43f_4_k_cu_68507b3d_42884cuda3std6ranges3__45__cpo9iter_moveE,(_ZN39_INTERNAL_d276f43f_4_k_cu_68507b3d_42884cuda3std3__45__cpo5beginE - _ZN39_INTERNAL_d276f43f_4_k_cu_68507b3d_42884cuda3std6ranges3__45__cpo9iter_moveE)
_ZN39_INTERNAL_d276f43f_4_k_cu_68507b3d_42884cuda3std6ranges3__45__cpo9iter_moveE:
	.zero		1
	.type		_ZN39_INTERNAL_d276f43f_4_k_cu_68507b3d_42884cuda3std3__45__cpo5beginE,@object
	.size		_ZN39_INTERNAL_d276f43f_4_k_cu_68507b3d_42884cuda3std3__45__cpo5beginE,(_ZN39_INTERNAL_d276f43f_4_k_cu_68507b3d_42884cuda3std3__441_GLOBAL__N__d276f43f_4_k_cu_68507b3d_42886ignoreE - _ZN39_INTERNAL_d276f43f_4_k_cu_68507b3d_42884cuda3std3__45__cpo5beginE)
_ZN39_INTERNAL_d276f43f_4_k_cu_68507b3d_42884cuda3std3__45__cpo5beginE:
	.zero		1
	.type		_ZN39_INTERNAL_d276f43f_4_k_cu_68507b3d_42884cuda3std3__441_GLOBAL__N__d276f43f_4_k_cu_68507b3d_42886ignoreE,@object
	.size		_ZN39_INTERNAL_d276f43f_4_k_cu_68507b3d_42884cuda3std3__441_GLOBAL__N__d276f43f_4_k_cu_68507b3d_42886ignoreE,(_ZN39_INTERNAL_d276f43f_4_k_cu_68507b3d_42884cute7productE - _ZN39_INTERNAL_d276f43f_4_k_cu_68507b3d_42884cuda3std3__441_GLOBAL__N__d276f43f_4_k_cu_68507b3d_42886ignoreE)
_ZN39_INTERNAL_d276f43f_4_k_cu_68507b3d_42884cuda3std3__441_GLOBAL__N__d276f43f_4_k_cu_68507b3d_42886ignoreE:
	.zero		1
	.type		_ZN39_INTERNAL_d276f43f_4_k_cu_68507b3d_42884cute7productE,@object
	.size		_ZN39_INTERNAL_d276f43f_4_k_cu_68507b3d_42884cute7productE,(_ZN39_INTERNAL_d276f43f_4_k_cu_68507b3d_42884cuda3std3__45__cpo3endE - _ZN39_INTERNAL_d276f43f_4_k_cu_68507b3d_42884cute7productE)
_ZN39_INTERNAL_d276f43f_4_k_cu_68507b3d_42884cute7productE:
	.zero		1
	.type		_ZN39_INTERNAL_d276f43f_4_k_cu_68507b3d_42884cuda3std3__45__cpo3endE,@object
	.size		_ZN39_INTERNAL_d276f43f_4_k_cu_68507b3d_42884cuda3std3__45__cpo3endE,(_ZN39_INTERNAL_d276f43f_4_k_cu_68507b3d_42884cuda3std3__419piecewise_constructE - _ZN39_INTERNAL_d276f43f_4_k_cu_68507b3d_42884cuda3std3__45__cpo3endE)
_ZN39_INTERNAL_d276f43f_4_k_cu_68507b3d_42884cuda3std3__45__cpo3endE:
	.zero		1
	.type		_ZN39_INTERNAL_d276f43f_4_k_cu_68507b3d_42884cuda3std3__419piecewise_constructE,@object
	.size		_ZN39_INTERNAL_d276f43f_4_k_cu_68507b3d_42884cuda3std3__419piecewise_constructE,(_ZN39_INTERNAL_d276f43f_4_k_cu_68507b3d_42884cuda3std3__45__cpo4cendE - _ZN39_INTERNAL_d276f43f_4_k_cu_68507b3d_42884cuda3std3__419piecewise_constructE)
_ZN39_INTERNAL_d276f43f_4_k_cu_68507b3d_42884cuda3std3__419piecewise_constructE:
	.zero		1
	.type		_ZN39_INTERNAL_d276f43f_4_k_cu_68507b3d_42884cuda3std3__45__cpo4cendE,@object
	.size		_ZN39_INTERNAL_d276f43f_4_k_cu_68507b3d_42884cuda3std3__45__cpo4cendE,(_ZN39_INTERNAL_d276f43f_4_k_cu_68507b3d_42884cuda3std6ranges3__45__cpo4swapE - _ZN39_INTERNAL_d276f43f_4_k_cu_68507b3d_42884cuda3std3__45__cpo4cendE)
_ZN39_INTERNAL_d276f43f_4_k_cu_68507b3d_42884cuda3std3__45__cpo4cendE:
	.zero		1
	.type		_ZN39_INTERNAL_d276f43f_4_k_cu_68507b3d_42884cuda3std6ranges3__45__cpo4swapE,@object
	.size		_ZN39_INTERNAL_d276f43f_4_k_cu_68507b3d_42884cuda3std6ranges3__45__cpo4swapE,(.L_10 - _ZN39_INTERNAL_d276f43f_4_k_cu_68507b3d_42884cuda3std6ranges3__45__cpo4swapE)
_ZN39_INTERNAL_d276f43f_4_k_cu_68507b3d_42884cuda3std6ranges3__45__cpo4swapE:
	.zero		1
.L_10:


//--------------------- .nv.constant0._ZN7cutlass13device_kernelINS_4conv6kernel13ConvUniversalINS1_16ConvProblemShapeILNS1_8OperatorE1ELi3EEENS1_10collective14CollectiveConvINS1_47MainloopSm100TmaUmmaWarpSpecializedImplicitGemmILS5_1ELi8ELi3ELi1ELi2EN4cute5tupleIJNSA_1CILi2EEENSC_ILi1EEESE_EEEEENSB_IJNSC_ILi64EEENSC_ILi128EEENSB_IJSH_EEEEEENS_6half_tESL_NSA_8TiledMMAINSA_8MMA_AtomIJNSA_20SM100_MMA_F16BF16_SSISL_SL_fLi64ELi128ELNSA_4UMMA5MajorE0ELSQ_1ELNSP_7ScaleInE0ELSR_0EEEEEENSA_6LayoutINSB_IJSE_SE_SE_EEENSB_IJNSC_ILi0EEESW_SW_EEEEENSB_IJNSA_10UnderscoreESZ_SZ_EEEEENS7_6detail27Sm100ImplicitGemmTileTraitsINSA_20SM90_TMA_LOAD_IM2COLENSA_14ComposedLayoutINSA_7SwizzleILi3ELi4ELi3EEENSA_18smem_ptr_flag_bitsILi16EEENSU_INSB_IJNSC_ILi8EEESH_EEENSB_IJSH_SE_EEEEEEEvEENS13_INSA_23SM90_TMA_LOAD_MULTICASTENS15_IS17_S19_NSU_INSB_IJSH_S1A_EEENSB_IJSE_SH_EEEEEEEvEEEENS_8epilogue10collective18CollectiveEpilogueINS1N_23Sm100TmaWarpSpecializedILi4ELi2ELi16ELb1ELb0EEEJSK_NSB_IJNSU_ISH_SE_EENSU_INSC_ILi32EEESE_EEEEESL_NSB_IJNSB_IJllllEEESE_SW_EEESL_S1X_NS1N_6fusion15FusionCallbacksIS1R_NS1Y_17LinearCombinationISL_fSL_fLNS_15FloatRoundStyleE2EEESK_S1V_JEEENSA_5SM1004TMEM4LOAD26SM100_TMEM_LOAD_16dp256b4xES14_NS15_INS16_ILi2ELi4ELi3EEES19_NSU_INSB_IJS1A_S1T_EEENSB_IJS1T_SE_EEEEEEENSA_17SM75_U32x4_LDSM_NENSA_21SM90_TMA_STORE_IM2COLES2C_NSA_17SM90_U32x4_STSM_NENSA_39AutoVectorizingCopyWithAssumedAlignmentILi128EEEEEEvvEEEEvNT_6ParamsE --------------------------
	.section	.nv.constant0._ZN7cutlass13device_kernelINS_4conv6kernel13ConvUniversalINS1_16ConvProblemShapeILNS1_8OperatorE1ELi3EEENS1_10collective14CollectiveConvINS1_47MainloopSm100TmaUmmaWarpSpecializedImplicitGemmILS5_1ELi8ELi3ELi1ELi2EN4cute5tupleIJNSA_1CILi2EEENSC_ILi1EEESE_EEEEENSB_IJNSC_ILi64EEENSC_ILi128EEENSB_IJSH_EEEEEENS_6half_tESL_NSA_8TiledMMAINSA_8MMA_AtomIJNSA_20SM100_MMA_F16BF16_SSISL_SL_fLi64ELi128ELNSA_4UMMA5MajorE0ELSQ_1ELNSP_7ScaleInE0ELSR_0EEEEEENSA_6LayoutINSB_IJSE_SE_SE_EEENSB_IJNSC_ILi0EEESW_SW_EEEEENSB_IJNSA_10UnderscoreESZ_SZ_EEEEENS7_6detail27Sm100ImplicitGemmTileTraitsINSA_20SM90_TMA_LOAD_IM2COLENSA_14ComposedLayoutINSA_7SwizzleILi3ELi4ELi3EEENSA_18smem_ptr_flag_bitsILi16EEENSU_INSB_IJNSC_ILi8EEESH_EEENSB_IJSH_SE_EEEEEEEvEENS13_INSA_23SM90_TMA_LOAD_MULTICASTENS15_IS17_S19_NSU_INSB_IJSH_S1A_EEENSB_IJSE_SH_EEEEEEEvEEEENS_8epilogue10collective18CollectiveEpilogueINS1N_23Sm100TmaWarpSpecializedILi4ELi2ELi16ELb1ELb0EEEJSK_NSB_IJNSU_ISH_SE_EENSU_INSC_ILi32EEESE_EEEEESL_NSB_IJNSB_IJllllEEESE_SW_EEESL_S1X_NS1N_6fusion15FusionCallbacksIS1R_NS1Y_17LinearCombinationISL_fSL_fLNS_15FloatRoundStyleE2EEESK_S1V_JEEENSA_5SM1004TMEM4LOAD26SM100_TMEM_LOAD_16dp256b4xES14_NS15_INS16_ILi2ELi4ELi3EEES19_NSU_INSB_IJS1A_S1T_EEENSB_IJS1T_SE_EEEEEEENSA_17SM75_U32x4_LDSM_NENSA_21SM90_TMA_STORE_IM2COLES2C_NSA_17SM90_U32x4_STSM_NENSA_39AutoVectorizingCopyWithAssumedAlignmentILi128EEEEEEvvEEEEvNT_6ParamsE,"a",@progbits
	.sectionflags	@""
	.align	4
.nv.constant0._ZN7cutlass13device_kernelINS_4conv6kernel13ConvUniversalINS1_16ConvProblemShapeILNS1_8OperatorE1ELi3EEENS1_10collective14CollectiveConvINS1_47MainloopSm100TmaUmmaWarpSpecializedImplicitGemmILS5_1ELi8ELi3ELi1ELi2EN4cute5tupleIJNSA_1CILi2EEENSC_ILi1EEESE_EEEEENSB_IJNSC_ILi64EEENSC_ILi128EEENSB_IJSH_EEEEEENS_6half_tESL_NSA_8TiledMMAINSA_8MMA_AtomIJNSA_20SM100_MMA_F16BF16_SSISL_SL_fLi64ELi128ELNSA_4UMMA5MajorE0ELSQ_1ELNSP_7ScaleInE0ELSR_0EEEEEENSA_6LayoutINSB_IJSE_SE_SE_EEENSB_IJNSC_ILi0EEESW_SW_EEEEENSB_IJNSA_10UnderscoreESZ_SZ_EEEEENS7_6detail27Sm100ImplicitGemmTileTraitsINSA_20SM90_TMA_LOAD_IM2COLENSA_14ComposedLayoutINSA_7SwizzleILi3ELi4ELi3EEENSA_18smem_ptr_flag_bitsILi16EEENSU_INSB_IJNSC_ILi8EEESH_EEENSB_IJSH_SE_EEEEEEEvEENS13_INSA_23SM90_TMA_LOAD_MULTICASTENS15_IS17_S19_NSU_INSB_IJSH_S1A_EEENSB_IJSE_SH_EEEEEEEvEEEENS_8epilogue10collective18CollectiveEpilogueINS1N_23Sm100TmaWarpSpecializedILi4ELi2ELi16ELb1ELb0EEEJSK_NSB_IJNSU_ISH_SE_EENSU_INSC_ILi32EEESE_EEEEESL_NSB_IJNSB_IJllllEEESE_SW_EEESL_S1X_NS1N_6fusion15FusionCallbacksIS1R_NS1Y_17LinearCombinationISL_fSL_fLNS_15FloatRoundStyleE2EEESK_S1V_JEEENSA_5SM1004TMEM4LOAD26SM100_TMEM_LOAD_16dp256b4xES14_NS15_INS16_ILi2ELi4ELi3EEES19_NSU_INSB_IJS1A_S1T_EEENSB_IJS1T_SE_EEEEEEENSA_17SM75_U32x4_LDSM_NENSA_21SM90_TMA_STORE_IM2COLES2C_NSA_17SM90_U32x4_STSM_NENSA_39AutoVectorizingCopyWithAssumedAlignmentILi128EEEEEEvvEEEEvNT_6ParamsE:
	.zero		3200


//--------------------- SYMBOLS --------------------------

	.type		.nv.reservedSmem.offset0,@object
	.size		.nv.reservedSmem.offset0,0x4
	.type		.nv.reservedSmem.cap,@object
	.size		.nv.reservedSmem.cap,0x4
	.type		__assertfail,@function
